def matmul_kernel(
    a_ptr,
    b_ptr,
    c_ptr,
    M,
    N,
    K,
    stride_am,
    stride_ak,
    stride_bk,
    stride_bn,
    stride_cm,
    stride_cn,
    BLOCK_M: tl.constexpr,
    BLOCK_N: tl.constexpr,
    BLOCK_K: tl.constexpr,
    GROUP_M: tl.constexpr,
):
    pid = tl.program_id(axis=0)
    num_pid_m = tl.cdiv(M, BLOCK_M)
    num_pid_n = tl.cdiv(N, BLOCK_N)
    num_pid_in_group = GROUP_M * num_pid_n
    group_id = pid // num_pid_in_group
    first_pid_m = group_id * GROUP_M
    group_size_m = min(num_pid_m - first_pid_m, GROUP_M)
    pid_m = first_pid_m + ((pid % num_pid_in_group) % group_size_m)
    pid_n = (pid % num_pid_in_group) // group_size_m

    offs_am = (pid_m * BLOCK_M + tl.arange(0, BLOCK_M)) % M
    offs_bn = (pid_n * BLOCK_N + tl.arange(0, BLOCK_N)) % N
    offs_k = tl.arange(0, BLOCK_K)
    a_ptrs = a_ptr + offs_am[:, None] * stride_am + offs_k[None, :] * stride_ak
    b_ptrs = b_ptr + offs_k[:, None] * stride_bk + offs_bn[None, :] * stride_bn

    acc = tl.zeros((BLOCK_M, BLOCK_N), dtype=tl.float32)
    for kk in range(0, tl.cdiv(K, BLOCK_K)):
        a = tl.load(a_ptrs, mask=offs_k[None, :] < K - kk * BLOCK_K, other=0.0)
        b = tl.load(b_ptrs, mask=offs_k[:, None] < K - kk * BLOCK_K, other=0.0)
        acc = tl.dot(a, b, acc)
        a_ptrs += BLOCK_K * stride_ak
        b_ptrs += BLOCK_K * stride_bk

    c = acc.to(c_ptr.dtype.element_ty)
    offs_cm = pid_m * BLOCK_M + tl.arange(0, BLOCK_M)
    offs_cn = pid_n * BLOCK_N + tl.arange(0, BLOCK_N)
    c_ptrs = c_ptr + offs_cm[:, None] * stride_cm + offs_cn[None, :] * stride_cn
    mask = (offs_cm[:, None] < M) & (offs_cn[None, :] < N)
    tl.store(c_ptrs, c, mask=mask)

# config = {"BLOCK_K": 64, "BLOCK_M": 256, "BLOCK_N": 128, "GROUP_M": 8, "arch": "sm_90", "dtype": "bf16", "num_ctas": 1, "num_stages": 3, "num_warps": 16}
# arch = sm_90


// ===== COMPILED SASS (sm_90a) =====

	.target	sm_90a

	.elftype	@"ET_EXEC"


//--------------------- .note.nv.tkinfo           --------------------------
	.section	.note.nv.tkinfo,"",@"SHT_NOTE"
	.sectionflags	@"SHF_NOTE_NV_TKINFO"
	.tkinfo
        /*0018*/ 	.word	0x00000002
        /*0030*/ 	.string	""
        /*0030*/ 	.string	"ptxas"
        /*0030*/ 	.string	"Cuda compilation tools, release 13.0, V13.0.88"
        /*0030*/ 	.string	"Build cuda_13.0.r13.0/compiler.36424714_0"
        /*0030*/ 	.string	"-v  -suppress-debug-info  -lineinfo  -arch sm_90a "



//--------------------- .note.nv.cuinfo           --------------------------
	.section	.note.nv.cuinfo,"",@"SHT_NOTE"
	.sectionflags	@"SHF_NOTE_NV_CUINFO"
        /*0018*/ 	.short	0x0002
        /*001a*/ 	.short	0x005a
        /*001c*/ 	.short	0x0082
	.zero		2


//--------------------- .nv.info                  --------------------------
	.section	.nv.info,"",@"SHT_CUDA_INFO"
	.align	4


	//----- nvinfo : EIATTR_REGCOUNT
	.align		4
        /*0000*/ 	.byte	0x04, 0x2f
        /*0002*/ 	.short	(.L_1 - .L_0)
	.align		4
.L_0:
        /*0004*/ 	.word	index@(matmul_kernel)
        /*0008*/ 	.word	0x00000080


	//----- nvinfo : EIATTR_FRAME_SIZE
	.align		4
.L_1:
        /*000c*/ 	.byte	0x04, 0x11
        /*000e*/ 	.short	(.L_3 - .L_2)
	.align		4
.L_2:
        /*0010*/ 	.word	index@(matmul_kernel)
        /*0014*/ 	.word	0x000000c8


	//----- nvinfo : EIATTR_MIN_STACK_SIZE
	.align		4
.L_3:
        /*0018*/ 	.byte	0x04, 0x12
        /*001a*/ 	.short	(.L_5 - .L_4)
	.align		4
.L_4:
        /*001c*/ 	.word	index@(matmul_kernel)
        /*0020*/ 	.word	0x000000c8
.L_5:


//--------------------- .nv.compat                --------------------------
	.section	.nv.compat,"",@"SHT_CUDA_COMPAT_INFO"
	.align	4
        /*0000*/ 	.byte	0x02, 0x09, 0x01, 0x00, 0x02, 0x02, 0x04, 0x00, 0x02, 0x05, 0x05, 0x00, 0x03, 0x07, 0x01, 0x01
        /*0010*/ 	.byte	0x02, 0x03, 0x00, 0x00, 0x02, 0x06, 0x01, 0x00, 0x04, 0x0b, 0x08, 0x00, 0x00, 0x00, 0x00, 0x00
        /*0020*/ 	.byte	0x00, 0x00, 0x00, 0x00


//--------------------- .nv.info.matmul_kernel    --------------------------
	.section	.nv.info.matmul_kernel,"",@"SHT_CUDA_INFO"
	.sectionflags	@""
	.align	4


	//----- nvinfo : EIATTR_CUDA_API_VERSION
	.align		4
        /*0000*/ 	.byte	0x04, 0x37
        /*0002*/ 	.short	(.L_7 - .L_6)
.L_6:
        /*0004*/ 	.word	0x00000082


	//----- nvinfo : EIATTR_KPARAM_INFO
	.align		4
.L_7:
        /*0008*/ 	.byte	0x04, 0x17
        /*000a*/ 	.short	(.L_9 - .L_8)
.L_8:
        /*000c*/ 	.word	0x00000000
        /*0010*/ 	.short	0x000d
        /*0012*/ 	.short	0x0048
        /*0014*/ 	.byte	0x00, 0xf4, 0x21, 0x00


	//----- nvinfo : EIATTR_KPARAM_INFO
	.align		4
.L_9:
        /*0018*/ 	.byte	0x04, 0x17
        /*001a*/ 	.short	(.L_11 - .L_10)
.L_10:
        /*001c*/ 	.word	0x00000000
        /*0020*/ 	.short	0x000c
        /*0022*/ 	.short	0x0040
        /*0024*/ 	.byte	0x00, 0xf4, 0x21, 0x00


	//----- nvinfo : EIATTR_KPARAM_INFO
	.align		4
.L_11:
        /*0028*/ 	.byte	0x04, 0x17
        /*002a*/ 	.short	(.L_13 - .L_12)
.L_12:
        /*002c*/ 	.word	0x00000000
        /*0030*/ 	.short	0x000b
        /*0032*/ 	.short	0x0038
        /*0034*/ 	.byte	0x00, 0xf0, 0x11, 0x00


	//----- nvinfo : EIATTR_KPARAM_INFO
	.align		4
.L_13:
        /*0038*/ 	.byte	0x04, 0x17
        /*003a*/ 	.short	(.L_15 - .L_14)
.L_14:
        /*003c*/ 	.word	0x00000000
        /*0040*/ 	.short	0x000a
        /*0042*/ 	.short	0x0034
        /*0044*/ 	.byte	0x00, 0xf0, 0x11, 0x00


	//----- nvinfo : EIATTR_KPARAM_INFO
	.align		4
.L_15:
        /*0048*/ 	.byte	0x04, 0x17
        /*004a*/ 	.short	(.L_17 - .L_16)
.L_16:
        /*004c*/ 	.word	0x00000000
        /*0050*/ 	.short	0x0009
        /*0052*/ 	.short	0x0030
        /*0054*/ 	.byte	0x00, 0xf0, 0x11, 0x00


	//----- nvinfo : EIATTR_KPARAM_INFO
	.align		4
.L_17:
        /*0058*/ 	.byte	0x04, 0x17
        /*005a*/ 	.short	(.L_19 - .L_18)
.L_18:
        /*005c*/ 	.word	0x00000000
        /*0060*/ 	.short	0x0008
        /*0062*/ 	.short	0x002c
        /*0064*/ 	.byte	0x00, 0xf0, 0x11, 0x00


	//----- nvinfo : EIATTR_KPARAM_INFO
	.align		4
.L_19:
        /*0068*/ 	.byte	0x04, 0x17
        /*006a*/ 	.short	(.L_21 - .L_20)
.L_20:
        /*006c*/ 	.word	0x00000000
        /*0070*/ 	.short	0x0007
        /*0072*/ 	.short	0x0028
        /*0074*/ 	.byte	0x00, 0xf0, 0x11, 0x00


	//----- nvinfo : EIATTR_KPARAM_INFO
	.align		4
.L_21:
        /*0078*/ 	.byte	0x04, 0x17
        /*007a*/ 	.short	(.L_23 - .L_22)
.L_22:
        /*007c*/ 	.word	0x00000000
        /*0080*/ 	.short	0x0006
        /*0082*/ 	.short	0x0024
        /*0084*/ 	.byte	0x00, 0xf0, 0x11, 0x00


	//----- nvinfo : EIATTR_KPARAM_INFO
	.align		4
.L_23:
        /*0088*/ 	.byte	0x04, 0x17
        /*008a*/ 	.short	(.L_25 - .L_24)
.L_24:
        /*008c*/ 	.word	0x00000000
        /*0090*/ 	.short	0x0005
        /*0092*/ 	.short	0x0020
        /*0094*/ 	.byte	0x00, 0xf0, 0x11, 0x00


	//----- nvinfo : EIATTR_KPARAM_INFO
	.align		4
.L_25:
        /*0098*/ 	.byte	0x04, 0x17
        /*009a*/ 	.short	(.L_27 - .L_26)
.L_26:
        /*009c*/ 	.word	0x00000000
        /*00a0*/ 	.short	0x0004
        /*00a2*/ 	.short	0x001c
        /*00a4*/ 	.byte	0x00, 0xf0, 0x11, 0x00


	//----- nvinfo : EIATTR_KPARAM_INFO
	.align		4
.L_27:
        /*00a8*/ 	.byte	0x04, 0x17
        /*00aa*/ 	.short	(.L_29 - .L_28)
.L_28:
        /*00ac*/ 	.word	0x00000000
        /*00b0*/ 	.short	0x0003
        /*00b2*/ 	.short	0x0018
        /*00b4*/ 	.byte	0x00, 0xf0, 0x11, 0x00


	//----- nvinfo : EIATTR_KPARAM_INFO
	.align		4
.L_29:
        /*00b8*/ 	.byte	0x04, 0x17
        /*00ba*/ 	.short	(.L_31 - .L_30)
.L_30:
        /*00bc*/ 	.word	0x00000000
        /*00c0*/ 	.short	0x0002
        /*00c2*/ 	.short	0x0010
        /*00c4*/ 	.byte	0x00, 0xf4, 0x21, 0x00


	//----- nvinfo : EIATTR_KPARAM_INFO
	.align		4
.L_31:
        /*00c8*/ 	.byte	0x04, 0x17
        /*00ca*/ 	.short	(.L_33 - .L_32)
.L_32:
        /*00cc*/ 	.word	0x00000000
        /*00d0*/ 	.short	0x0001
        /*00d2*/ 	.short	0x0008
        /*00d4*/ 	.byte	0x00, 0xf4, 0x21, 0x00


	//----- nvinfo : EIATTR_KPARAM_INFO
	.align		4
.L_33:
        /*00d8*/ 	.byte	0x04, 0x17
        /*00da*/ 	.short	(.L_35 - .L_34)
.L_34:
        /*00dc*/ 	.word	0x00000000
        /*00e0*/ 	.short	0x0000
        /*00e2*/ 	.short	0x0000
        /*00e4*/ 	.byte	0x00, 0xf4, 0x21, 0x00


	//----- nvinfo : EIATTR_SPARSE_MMA_MASK
	.align		4
.L_35:
        /*00e8*/ 	.byte	0x03, 0x50
        /*00ea*/ 	.short	0x0000


	//----- nvinfo : EIATTR_MAXREG_COUNT
	.align		4
        /*00ec*/ 	.byte	0x03, 0x1b
        /*00ee*/ 	.short	0x0080


	//----- nvinfo : EIATTR_NUM_BARRIERS
	.align		4
        /*00f0*/ 	.byte	0x02, 0x4c
        /*00f2*/ 	.byte	0x01
	.zero		1


	//----- nvinfo : EIATTR_ANNOTATIONS
	.align		4
        /*00f4*/ 	.byte	0x04, 0x55
        /*00f6*/ 	.short	(.L_37 - .L_36)


	//   ....[0]....
.L_36:
        /*00f8*/ 	.word	0x00000001
        /*00fc*/ 	.byte	0x40, 0x06, 0x00, 0x00, 0x01, 0x00, 0x00, 0x00, 0xf0, 0x18, 0x00, 0x00, 0x01, 0x00, 0x00, 0x00
        /* <DEDUP_REMOVED lines=48> */
        /*040c*/ 	.byte	0x00, 0x44, 0x00, 0x00, 0x01, 0x00, 0x00, 0x00, 0xa0, 0x47, 0x00, 0x00


	//----- nvinfo : EIATTR_MERCURY_ISA_VERSION
	.align		4
.L_37:
        /*0418*/ 	.byte	0x03, 0x5f
        /*041a*/ 	.short	0x0101


	//----- nvinfo : EIATTR_EXIT_INSTR_OFFSETS
	.align		4
        /*041c*/ 	.byte	0x04, 0x1c
        /*041e*/ 	.short	(.L_39 - .L_38)


	//   ....[0]....
.L_38:
        /*0420*/ 	.word	0x000064b0


	//   ....[1]....
        /*0424*/ 	.word	0x000064e0


	//----- nvinfo : EIATTR_REQNTID
	.align		4
.L_39:
        /*0428*/ 	.byte	0x04, 0x10
        /*042a*/ 	.short	(.L_41 - .L_40)
.L_40:
        /*042c*/ 	.word	0x00000200
        /*0430*/ 	.word	0x00000001
        /*0434*/ 	.word	0x00000001


	//----- nvinfo : EIATTR_CBANK_PARAM_SIZE
	.align		4
.L_41:
        /*0438*/ 	.byte	0x03, 0x19
        /*043a*/ 	.short	0x0050


	//----- nvinfo : EIATTR_PARAM_CBANK
	.align		4
        /*043c*/ 	.byte	0x04, 0x0a
        /*043e*/ 	.short	(.L_43 - .L_42)
	.align		4
.L_42:
        /*0440*/ 	.word	index@(.nv.constant0.matmul_kernel)
        /*0444*/ 	.short	0x0210
        /*0446*/ 	.short	0x0050


	//----- nvinfo : EIATTR_SW_WAR
	.align		4
.L_43:
        /*0448*/ 	.byte	0x04, 0x36
        /*044a*/ 	.short	(.L_45 - .L_44)
.L_44:
        /*044c*/ 	.word	0x00000008
.L_45:


//--------------------- .nv.callgraph             --------------------------
	.section	.nv.callgraph,"",@"SHT_CUDA_CALLGRAPH"
	.align	4
	.sectionentsize	8
	.align		4
        /*0000*/ 	.word	0x00000000
	.align		4
        /*0004*/ 	.word	0xffffffff
	.align		4
        /*0008*/ 	.word	0x00000000
	.align		4
        /*000c*/ 	.word	0xfffffffe
	.align		4
        /*0010*/ 	.word	0x00000000
	.align		4
        /*0014*/ 	.word	0xfffffffd
	.align		4
        /*0018*/ 	.word	0x00000000
	.align		4
        /*001c*/ 	.word	0xfffffffc


//--------------------- .text.matmul_kernel       --------------------------
	.section	.text.matmul_kernel,"ax",@progbits
	.align	128
        .global         matmul_kernel
        .type           matmul_kernel,@function
        .size           matmul_kernel,(.L_x_3 - matmul_kernel)
        .other          matmul_kernel,@"STO_CUDA_ENTRY STV_DEFAULT"
matmul_kernel:
.text.matmul_kernel:
[----:B------:R-:W0:Y:S08]  /*0000*/  LDC R1, c[0x0][0x28] ;  /* 0x00000a00ff017b82 */ /* 0x000e300000000800 */
[----:B------:R-:W1:Y:S01]  /*0010*/  LDC.64 R12, c[0x0][0x228] ;  /* 0x00008a00ff0c7b82 */ /* 0x000e620000000a00 */
[----:B------:R-:W2:Y:S01]  /*0020*/  S2R R5, SR_CTAID.X ;  /* 0x0000000000057919 */ /* 0x000ea20000002500 */
[----:B0-----:R-:W-:Y:S01]  /*0030*/  VIADD R1, R1, 0xffffff38 ;  /* 0xffffff3801017836 */ /* 0x001fe20000000000 */
[----:B------:R-:W-:Y:S01]  /*0040*/  UMOV UR4, 0x400 ;  /* 0x0000040000047882 */ /* 0x000fe20000000000 */
[----:B------:R-:W-:Y:S01]  /*0050*/  ULDC.64 UR18, c[0x0][0x208] ;  /* 0x0000820000127ab9 */ /* 0x000fe20000000a00 */
[----:B------:R-:W0:Y:S01]  /*0060*/  S2R R88, SR_TID.X ;  /* 0x0000000000587919 */ /* 0x000e220000002100 */
[----:B------:R-:W-:-:S02]  /*0070*/  CS2R R24, SRZ ;  /* 0x0000000000187805 */ /* 0x000fc4000001ff00 */
[----:B------:R-:W-:Y:S01]  /*0080*/  CS2R R26, SRZ ;  /* 0x00000000001a7805 */ /* 0x000fe2000001ff00 */
[----:B------:R-:W3:Y:S01]  /*0090*/  S2UR UR16, SR_CgaCtaId ;  /* 0x00000000001079c3 */ /* 0x000ee20000008800 */
[----:B------:R-:W-:Y:S02]  /*00a0*/  CS2R R32, SRZ ;  /* 0x0000000000207805 */ /* 0x000fe4000001ff00 */
[----:B------:R-:W-:Y:S02]  /*00b0*/  CS2R R34, SRZ ;  /* 0x0000000000227805 */ /* 0x000fe4000001ff00 */
[----:B------:R-:W-:Y:S02]  /*00c0*/  CS2R R40, SRZ ;  /* 0x0000000000287805 */ /* 0x000fe4000001ff00 */
[----:B------:R-:W-:Y:S02]  /*00d0*/  CS2R R42, SRZ ;  /* 0x00000000002a7805 */ /* 0x000fe4000001ff00 */
[----:B------:R-:W-:-:S02]  /*00e0*/  CS2R R48, SRZ ;  /* 0x0000000000307805 */ /* 0x000fc4000001ff00 */
[----:B------:R-:W-:Y:S02]  /*00f0*/  CS2R R50, SRZ ;  /* 0x0000000000327805 */ /* 0x000fe4000001ff00 */
[----:B------:R-:W-:Y:S02]  /*0100*/  CS2R R56, SRZ ;  /* 0x0000000000387805 */ /* 0x000fe4000001ff00 */
[----:B------:R-:W-:Y:S02]  /*0110*/  CS2R R58, SRZ ;  /* 0x00000000003a7805 */ /* 0x000fe4000001ff00 */
[----:B------:R-:W-:Y:S02]  /*0120*/  CS2R R64, SRZ ;  /* 0x0000000000407805 */ /* 0x000fe4000001ff00 */
[----:B------:R-:W-:Y:S02]  /*0130*/  CS2R R66, SRZ ;  /* 0x0000000000427805 */ /* 0x000fe4000001ff00 */
[----:B------:R-:W-:-:S02]  /*0140*/  CS2R R72, SRZ ;  /* 0x0000000000487805 */ /* 0x000fc4000001ff00 */
[----:B------:R-:W-:Y:S02]  /*0150*/  CS2R R74, SRZ ;  /* 0x00000000004a7805 */ /* 0x000fe4000001ff00 */
[----:B------:R-:W-:Y:S02]  /*0160*/  CS2R R80, SRZ ;  /* 0x0000000000507805 */ /* 0x000fe4000001ff00 */
[----:B------:R-:W-:Y:S01]  /*0170*/  CS2R R82, SRZ ;  /* 0x0000000000527805 */ /* 0x000fe2000001ff00 */
[----:B-1----:R-:W-:-:S05]  /*0180*/  VIADD R0, R13, 0x7f ;  /* 0x0000007f0d007836 */ /* 0x002fca0000000000 */
[----:B------:R-:W-:Y:S01]  /*0190*/  SHF.R.S32.HI R3, RZ, 0x1f, R0 ;  /* 0x0000001fff037819 */ /* 0x000fe20000011400 */
[----:B---3--:R-:W-:-:S03]  /*01a0*/  ULEA UR16, UR16, UR4, 0x18 ;  /* 0x0000000410107291 */ /* 0x008fc6000f8ec03f */
[----:B------:R-:W-:Y:S02]  /*01b0*/  LEA.HI R3, R3, R0, RZ, 0x7 ;  /* 0x0000000003037211 */ /* 0x000fe400078f38ff */
[----:B--2---:R-:W-:Y:S02]  /*01c0*/  IABS R8, R5 ;  /* 0x0000000500087213 */ /* 0x004fe40000000000 */
[----:B------:R-:W-:-:S05]  /*01d0*/  SHF.R.S32.HI R3, RZ, 0x7, R3 ;  /* 0x00000007ff037819 */ /* 0x000fca0000011403 */
[----:B------:R-:W-:-:S05]  /*01e0*/  IMAD.SHL.U32 R4, R3, 0x8, RZ ;  /* 0x0000000803047824 */ /* 0x000fca00078e00ff */
[-C--:B------:R-:W-:Y:S02]  /*01f0*/  IABS R7, R4.reuse ;  /* 0x0000000400077213 */ /* 0x080fe40000000000 */
[----:B------:R-:W-:Y:S02]  /*0200*/  IABS R10, R4 ;  /* 0x00000004000a7213 */ /* 0x000fe40000000000 */
[----:B------:R-:W1:Y:S08]  /*0210*/  I2F.RP R0, R7 ;  /* 0x0000000700007306 */ /* 0x000e700000209400 */
[----:B-1----:R-:W1:Y:S02]  /*0220*/  MUFU.RCP R0, R0 ;  /* 0x0000000000007308 */ /* 0x002e640000001000 */
[----:B-1----:R-:W-:-:S02]  /*0230*/  VIADD R2, R0, 0xffffffe ;  /* 0x0ffffffe00027836 */ /* 0x002fc40000000000 */
[----:B------:R-:W-:-:S04]  /*0240*/  IMAD.MOV R0, RZ, RZ, -R10 ;  /* 0x000000ffff007224 */ /* 0x000fc800078e0a0a */
[----:B------:R1:W2:Y:S02]  /*0250*/  F2I.FTZ.U32.TRUNC.NTZ R3, R2 ;  /* 0x0000000200037305 */ /* 0x0002a4000021f000 */
[----:B-1----:R-:W-:Y:S02]  /*0260*/  IMAD.MOV.U32 R2, RZ, RZ, RZ ;  /* 0x000000ffff027224 */ /* 0x002fe400078e00ff */
[----:B--2---:R-:W-:-:S04]  /*0270*/  IMAD.MOV R6, RZ, RZ, -R3 ;  /* 0x000000ffff067224 */ /* 0x004fc800078e0a03 */
[----:B------:R-:W-:Y:S02]  /*0280*/  IMAD R9, R6, R7, RZ ;  /* 0x0000000706097224 */ /* 0x000fe400078e02ff */
[----:B------:R-:W-:Y:S02]  /*0290*/  IMAD.MOV.U32 R6, RZ, RZ, R8 ;  /* 0x000000ffff067224 */ /* 0x000fe400078e0008 */
[----:B------:R-:W-:-:S06]  /*02a0*/  IMAD.HI.U32 R3, R3, R9, R2 ;  /* 0x0000000903037227 */ /* 0x000fcc00078e0002 */
[----:B------:R-:W-:-:S04]  /*02b0*/  IMAD.HI.U32 R3, R3, R6, RZ ;  /* 0x0000000603037227 */ /* 0x000fc800078e00ff */
[----:B------:R-:W-:-:S05]  /*02c0*/  IMAD R0, R3, R0, R6 ;  /* 0x0000000003007224 */ /* 0x000fca00078e0206 */
[----:B------:R-:W-:-:S13]  /*02d0*/  ISETP.GT.U32.AND P1, PT, R7, R0, PT ;  /* 0x000000000700720c */ /* 0x000fda0003f24070 */
[----:B------:R-:W-:Y:S02]  /*02e0*/  @!P1 IMAD.IADD R0, R0, 0x1, -R7 ;  /* 0x0000000100009824 */ /* 0x000fe400078e0a07 */
[----:B------:R-:W-:Y:S01]  /*02f0*/  @!P1 VIADD R3, R3, 0x1 ;  /* 0x0000000103039836 */ /* 0x000fe20000000000 */
[----:B------:R-:W-:Y:S02]  /*0300*/  ISETP.NE.AND P1, PT, R4, RZ, PT ;  /* 0x000000ff0400720c */ /* 0x000fe40003f25270 */
[----:B------:R-:W-:Y:S02]  /*0310*/  ISETP.GE.U32.AND P0, PT, R0, R7, PT ;  /* 0x000000070000720c */ /* 0x000fe40003f06070 */
[----:B------:R-:W-:-:S04]  /*0320*/  LOP3.LUT R0, R5, R4, RZ, 0x3c, !PT ;  /* 0x0000000405007212 */ /* 0x000fc800078e3cff */
[----:B------:R-:W-:Y:S01]  /*0330*/  ISETP.GE.AND P2, PT, R0, RZ, PT ;  /* 0x000000ff0000720c */ /* 0x000fe20003f46270 */
[----:B------:R-:W-:-:S06]  /*0340*/  VIADD R0, R12, 0xff ;  /* 0x000000ff0c007836 */ /* 0x000fcc0000000000 */
[----:B------:R-:W-:-:S04]  /*0350*/  @P0 VIADD R3, R3, 0x1 ;  /* 0x0000000103030836 */ /* 0x000fc80000000000 */
[----:B------:R-:W-:Y:S01]  /*0360*/  IMAD.MOV.U32 R2, RZ, RZ, R3 ;  /* 0x000000ffff027224 */ /* 0x000fe200078e0003 */
[----:B------:R-:W-:-:S03]  /*0370*/  SHF.R.S32.HI R3, RZ, 0x1f, R0 ;  /* 0x0000001fff037819 */ /* 0x000fc60000011400 */
[----:B------:R-:W-:Y:S01]  /*0380*/  @!P2 IMAD.MOV R2, RZ, RZ, -R2 ;  /* 0x000000ffff02a224 */ /* 0x000fe200078e0a02 */
[----:B------:R-:W-:Y:S02]  /*0390*/  @!P1 LOP3.LUT R2, RZ, R4, RZ, 0x33, !PT ;  /* 0x00000004ff029212 */ /* 0x000fe400078e33ff */
[----:B------:R-:W-:-:S03]  /*03a0*/  LEA.HI R3, R3, R0, RZ, 0x8 ;  /* 0x0000000003037211 */ /* 0x000fc600078f40ff */
[----:B------:R-:W-:Y:S02]  /*03b0*/  IMAD.SHL.U32 R6, R2, 0x8, RZ ;  /* 0x0000000802067824 */ /* 0x000fe400078e00ff */
[----:B------:R-:W-:-:S03]  /*03c0*/  IMAD.MOV R2, RZ, RZ, -R2 ;  /* 0x000000ffff027224 */ /* 0x000fc600078e0a02 */
[----:B------:R-:W-:Y:S01]  /*03d0*/  LEA.HI.SX32 R3, R3, -R6, 0x18 ;  /* 0x8000000603037211 */ /* 0x000fe200078fc2ff */
[----:B------:R-:W-:-:S03]  /*03e0*/  IMAD R4, R4, R2, R5 ;  /* 0x0000000204047224 */ /* 0x000fc600078e0205 */
[----:B------:R-:W-:Y:S02]  /*03f0*/  VIMNMX R11, R3, 0x8, PT ;  /* 0x00000008030b7848 */ /* 0x000fe40003fe0100 */
[----:B------:R-:W-:Y:S02]  /*0400*/  IABS R9, R4 ;  /* 0x0000000400097213 */ /* 0x000fe40000000000 */
[----:B------:R-:W-:-:S04]  /*0410*/  IABS R7, R11 ;  /* 0x0000000b00077213 */ /* 0x000fc80000000000 */
[----:B------:R-:W1:Y:S08]  /*0420*/  I2F.RP R0, R7 ;  /* 0x0000000700007306 */ /* 0x000e700000209400 */
[----:B-1----:R-:W1:Y:S02]  /*0430*/  MUFU.RCP R0, R0 ;  /* 0x0000000000007308 */ /* 0x002e640000001000 */
[----:B-1----:R-:W-:-:S06]  /*0440*/  VIADD R3, R0, 0xffffffe ;  /* 0x0ffffffe00037836 */ /* 0x002fcc0000000000 */
[----:B------:R-:W1:Y:S02]  /*0450*/  F2I.FTZ.U32.TRUNC.NTZ R3, R3 ;  /* 0x0000000300037305 */ /* 0x000e64000021f000 */
[----:B-1----:R-:W-:-:S04]  /*0460*/  IMAD.MOV R8, RZ, RZ, -R3 ;  /* 0x000000ffff087224 */ /* 0x002fc800078e0a03 */
[----:B------:R-:W-:Y:S01]  /*0470*/  IMAD.MOV.U32 R2, RZ, RZ, R8 ;  /* 0x000000ffff027224 */ /* 0x000fe200078e0008 */
[----:B------:R-:W-:-:S03]  /*0480*/  IABS R8, R11 ;  /* 0x0000000b00087213 */ /* 0x000fc60000000000 */
[----:B------:R-:W-:Y:S02]  /*0490*/  IMAD R5, R2, R7, RZ ;  /* 0x0000000702057224 */ /* 0x000fe400078e02ff */
[----:B------:R-:W-:Y:S02]  /*04a0*/  IMAD.MOV.U32 R2, RZ, RZ, RZ ;  /* 0x000000ffff027224 */ /* 0x000fe400078e00ff */
[----:B------:R-:W-:Y:S02]  /*04b0*/  IMAD.MOV R0, RZ, RZ, -R8 ;  /* 0x000000ffff007224 */ /* 0x000fe400078e0a08 */
[----:B------:R-:W-:Y:S01]  /*04c0*/  IMAD.HI.U32 R2, R3, R5, R2 ;  /* 0x0000000503027227 */ /* 0x000fe200078e0002 */
[----:B0-----:R-:W-:Y:S01]  /*04d0*/  LOP3.LUT R3, R88, 0xff, RZ, 0xc0, !PT ;  /* 0x000000ff58037812 */ /* 0x001fe200078ec0ff */
[----:B------:R-:W0:Y:S04]  /*04e0*/  LDC R5, c[0x0][0x230] ;  /* 0x00008c00ff057b82 */ /* 0x000e280000000800 */
[----:B------:R-:W-:-:S04]  /*04f0*/  IMAD.HI.U32 R2, R2, R9, RZ ;  /* 0x0000000902027227 */ /* 0x000fc800078e00ff */
[----:B------:R-:W-:-:S05]  /*0500*/  IMAD R0, R2, R0, R9 ;  /* 0x0000000002007224 */ /* 0x000fca00078e0209 */
[----:B------:R-:W-:Y:S01]  /*0510*/  ISETP.GT.U32.AND P1, PT, R7, R0, PT ;  /* 0x000000000700720c */ /* 0x000fe20003f24070 */
[----:B0-----:R-:W-:-:S12]  /*0520*/  VIADD R5, R5, 0x3f ;  /* 0x0000003f05057836 */ /* 0x001fd80000000000 */
[----:B------:R-:W-:Y:S02]  /*0530*/  @!P1 IMAD.IADD R0, R0, 0x1, -R7 ;  /* 0x0000000100009824 */ /* 0x000fe400078e0a07 */
[----:B------:R-:W-:Y:S01]  /*0540*/  @!P1 VIADD R2, R2, 0x1 ;  /* 0x0000000102029836 */ /* 0x000fe20000000000 */
[----:B------:R-:W-:Y:S02]  /*0550*/  ISETP.NE.AND P1, PT, R11, RZ, PT ;  /* 0x000000ff0b00720c */ /* 0x000fe40003f25270 */
[----:B------:R-:W-:Y:S02]  /*0560*/  ISETP.GE.U32.AND P0, PT, R0, R7, PT ;  /* 0x000000070000720c */ /* 0x000fe40003f06070 */
[----:B------:R-:W-:Y:S02]  /*0570*/  LOP3.LUT R0, R4, R11, RZ, 0x3c, !PT ;  /* 0x0000000b04007212 */ /* 0x000fe400078e3cff */
[----:B------:R-:W-:Y:S02]  /*0580*/  LOP3.LUT R7, R88, 0x1ff, RZ, 0xc0, !PT ;  /* 0x000001ff58077812 */ /* 0x000fe400078ec0ff */
[----:B------:R-:W-:-:S07]  /*0590*/  ISETP.GE.AND P2, PT, R0, RZ, PT ;  /* 0x000000ff0000720c */ /* 0x000fce0003f46270 */
[----:B------:R-:W-:Y:S01]  /*05a0*/  @P0 VIADD R2, R2, 0x1 ;  /* 0x0000000102020836 */ /* 0x000fe20000000000 */
[----:B------:R-:W-:-:S05]  /*05b0*/  ISETP.GE.AND P0, PT, R5, 0x40, PT ;  /* 0x000000400500780c */ /* 0x000fca0003f06270 */
[----:B------:R-:W-:Y:S01]  /*05c0*/  @!P2 IMAD.MOV R2, RZ, RZ, -R2 ;  /* 0x000000ffff02a224 */ /* 0x000fe200078e0a02 */
[----:B------:R-:W-:-:S05]  /*05d0*/  @!P1 LOP3.LUT R2, RZ, R11, RZ, 0x33, !PT ;  /* 0x0000000bff029212 */ /* 0x000fca00078e33ff */
[----:B------:R-:W-:-:S04]  /*05e0*/  IMAD.MOV R0, RZ, RZ, -R2 ;  /* 0x000000ffff007224 */ /* 0x000fc800078e0a02 */
[----:B------:R-:W-:-:S04]  /*05f0*/  IMAD R0, R11, R0, R4 ;  /* 0x000000000b007224 */ /* 0x000fc800078e0204 */
[----:B------:R-:W-:-:S04]  /*0600*/  IMAD.IADD R0, R6, 0x1, R0 ;  /* 0x0000000106007824 */ /* 0x000fc800078e0200 */
[----:B------:R-:W-:Y:S01]  /*0610*/  IMAD R89, R0, 0x100, R3 ;  /* 0x0000010000597824 */ /* 0x000fe200078e0203 */
[----:B------:R-:W-:Y:S01]  /*0620*/  SHF.R.U32.HI R0, RZ, 0x8, R88 ;  /* 0x00000008ff007819 */ /* 0x000fe20000011658 */
[----:B------:R-:W-:-:S03]  /*0630*/  IMAD.SHL.U32 R3, R2, 0x80, RZ ;  /* 0x0000008002037824 */ /* 0x000fc600078e00ff */
[----:B------:R0:W-:Y:S01]  /*0640*/  STL [R1+0x68], R89 ;  /* 0x0000685901007387 */ /* 0x0001e20000100800 */
[----:B------:R-:W-:Y:S01]  /*0650*/  SGXT.U32 R0, R0, 0x1 ;  /* 0x000000010000781a */ /* 0x000fe20000000000 */
[----:B------:R-:W-:Y:S06]  /*0660*/  @!P0 BRA `(.L_x_0) ;  /* 0x0000004000488947 */ /* 0x000fec0003800000 */
[----:B------:R-:W-:Y:S01]  /*0670*/  IABS R27, R12 ;  /* 0x0000000c001b7213 */ /* 0x000fe20000000000 */
[----:B------:R-:W-:Y:S01]  /*0680*/  ULDC UR4, c[0x0][0x234] ;  /* 0x00008d0000047ab9 */ /* 0x000fe20000000800 */
[----:B------:R-:W-:Y:S01]  /*0690*/  IABS R6, R13 ;  /* 0x0000000d00067213 */ /* 0x000fe20000000000 */
[----:B------:R-:W-:Y:S01]  /*06a0*/  ULDC.64 UR6, c[0x0][0x210] ;  /* 0x0000840000067ab9 */ /* 0x000fe20000000a00 */
[----:B------:R-:W1:Y:S01]  /*06b0*/  I2F.RP R4, R27 ;  /* 0x0000001b00047306 */ /* 0x000e620000209400 */
[--C-:B------:R-:W-:Y:S01]  /*06c0*/  SHF.R.U32.HI R15, RZ, 0x6, R88.reuse ;  /* 0x00000006ff0f7819 */ /* 0x100fe20000011658 */
[----:B------:R-:W2:Y:S01]  /*06d0*/  LDC R81, c[0x0][0x23c] ;  /* 0x00008f00ff517b82 */ /* 0x000ea20000000800 */
[----:B------:R-:W-:Y:S01]  /*06e0*/  SHF.R.S32.HI R2, RZ, 0x1f, R5 ;  /* 0x0000001fff027819 */ /* 0x000fe20000011405 */
[----:B------:R-:W-:Y:S01]  /*06f0*/  UIADD3 UR5, UR16, 0x8000, URZ ;  /* 0x0000800010057890 */ /* 0x000fe2000fffe03f */
[----:B------:R-:W-:Y:S02]  /*0700*/  SHF.R.U32.HI R19, RZ, 0x5, R88 ;  /* 0x00000005ff137819 */ /* 0x000fe40000011658 */
[----:B------:R-:W-:-:S02]  /*0710*/  CS2R R42, SRZ ;  /* 0x00000000002a7805 */ /* 0x000fc4000001ff00 */
[----:B------:R-:W-:Y:S01]  /*0720*/  LEA.HI R5, R2, R5, RZ, 0x6 ;  /* 0x0000000502057211 */ /* 0x000fe200078f30ff */
[----:B------:R-:W3:Y:S01]  /*0730*/  I2F.RP R14, R6 ;  /* 0x00000006000e7306 */ /* 0x000ee20000209400 */
[----:B------:R-:W-:Y:S01]  /*0740*/  LOP3.LUT R2, R88, 0x1c0, RZ, 0xc0, !PT ;  /* 0x000001c058027812 */ /* 0x000fe200078ec0ff */
[----:B------:R-:W-:Y:S01]  /*0750*/  USHF.R.U32.HI UR5, URZ, 0x4, UR5 ;  /* 0x000000043f057899 */ /* 0x000fe20008011605 */
[----:B------:R-:W-:Y:S02]  /*0760*/  R2UR UR24, R19 ;  /* 0x00000000131872ca */ /* 0x000fe400000e0000 */
[----:B------:R-:W-:Y:S02]  /*0770*/  CS2R R44, SRZ ;  /* 0x00000000002c7805 */ /* 0x000fe4000001ff00 */
[----:B------:R-:W-:Y:S01]  /*0780*/  SHF.R.U32.HI R2, RZ, 0x2, R2 ;  /* 0x00000002ff027819 */ /* 0x000fe20000011602 */
[----:B------:R-:W-:Y:S01]  /*0790*/  USGXT.U32 UR14, UR5, 0xe ;  /* 0x0000000e050e789a */ /* 0x000fe20008000000 */
[----:B------:R-:W-:Y:S01]  /*07a0*/  ISETP.GE.AND P6, PT, R89, RZ, PT ;  /* 0x000000ff5900720c */ /* 0x000fe20003fc6270 */
[----:B-1----:R-:W1:Y:S01]  /*07b0*/  MUFU.RCP R4, R4 ;  /* 0x0000000400047308 */ /* 0x002e620000001000 */
[----:B------:R-:W-:-:S02]  /*07c0*/  ISETP.NE.AND P3, PT, R12, RZ, PT ;  /* 0x000000ff0c00720c */ /* 0x000fc40003f65270 */
[----:B------:R-:W-:Y:S02]  /*07d0*/  CS2R R46, SRZ ;  /* 0x00000000002e7805 */ /* 0x000fe4000001ff00 */
[----:B------:R-:W-:Y:S02]  /*07e0*/  LOP3.LUT R121, R88, 0x3f, RZ, 0xc0, !PT ;  /* 0x0000003f58797812 */ /* 0x000fe400078ec0ff */
[----:B------:R-:W-:Y:S02]  /*07f0*/  CS2R R48, SRZ ;  /* 0x0000000000307805 */ /* 0x000fe4000001ff00 */
[C---:B------:R-:W-:Y:S02]  /*0800*/  LOP3.LUT R77, R0.reuse, 0x1a, RZ, 0xfc, !PT ;  /* 0x0000001a004d7812 */ /* 0x040fe400078efcff */
[----:B------:R-:W-:Y:S02]  /*0810*/  CS2R R50, SRZ ;  /* 0x0000000000327805 */ /* 0x000fe4000001ff00 */
[C---:B------:R-:W-:Y:S01]  /*0820*/  LOP3.LUT R78, R0.reuse, 0x6, RZ, 0xfc, !PT ;  /* 0x00000006004e7812 */ /* 0x040fe200078efcff */
[----:B---3--:R-:W3:Y:S01]  /*0830*/  MUFU.RCP R14, R14 ;  /* 0x0000000e000e7308 */ /* 0x008ee20000001000 */
[C---:B------:R-:W-:Y:S01]  /*0840*/  LOP3.LUT R79, R0.reuse, 0x4, RZ, 0xfc, !PT ;  /* 0x00000004004f7812 */ /* 0x040fe200078efcff */
[----:B--2---:R-:W-:Y:S01]  /*0850*/  IMAD R123, R121, R81, RZ ;  /* 0x00000051797b7224 */ /* 0x004fe200078e02ff */
[----:B------:R-:W-:-:S02]  /*0860*/  LOP3.LUT R120, R0, 0x3e, RZ, 0xfc, !PT ;  /* 0x0000003e00787812 */ /* 0x000fc400078efcff */
[----:B------:R-:W-:Y:S02]  /*0870*/  CS2R R52, SRZ ;  /* 0x0000000000347805 */ /* 0x000fe4000001ff00 */
[C---:B------:R-:W-:Y:S02]  /*0880*/  LOP3.LUT R80, R0.reuse, 0x2, RZ, 0xfc, !PT ;  /* 0x0000000200507812 */ /* 0x040fe400078efcff */
[----:B------:R-:W-:Y:S02]  /*0890*/  CS2R R54, SRZ ;  /* 0x0000000000367805 */ /* 0x000fe4000001ff00 */
[----:B------:R-:W-:Y:S02]  /*08a0*/  LOP3.LUT R117, R0, 0x38, RZ, 0xfc, !PT ;  /* 0x0000003800757812 */ /* 0x000fe400078efcff */
[----:B------:R-:W-:Y:S01]  /*08b0*/  CS2R R56, SRZ ;  /* 0x0000000000387805 */ /* 0x000fe2000001ff00 */
[----:B-1----:R-:W-:Y:S01]  /*08c0*/  VIADD R10, R4, 0xffffffe ;  /* 0x0ffffffe040a7836 */ /* 0x002fe20000000000 */
[----:B------:R-:W-:-:S02]  /*08d0*/  SGXT.U32 R4, R15, 0x3 ;  /* 0x000000030f04781a */ /* 0x000fc40000000000 */
[----:B------:R-:W-:Y:S02]  /*08e0*/  CS2R R58, SRZ ;  /* 0x00000000003a7805 */ /* 0x000fe4000001ff00 */
[C---:B------:R-:W-:Y:S01]  /*08f0*/  LOP3.LUT R114, R0.reuse, 0x32, RZ, 0xfc, !PT ;  /* 0x0000003200727812 */ /* 0x040fe200078efcff */
[----:B------:R1:W2:Y:S01]  /*0900*/  F2I.FTZ.U32.TRUNC.NTZ R11, R10 ;  /* 0x0000000a000b7305 */ /* 0x0002a2000021f000 */
[----:B------:R-:W-:Y:S02]  /*0910*/  LOP3.LUT R4, R3, R4, RZ, 0xfc, !PT ;  /* 0x0000000403047212 */ /* 0x000fe400078efcff */
[----:B------:R-:W-:Y:S02]  /*0920*/  CS2R R60, SRZ ;  /* 0x00000000003c7805 */ /* 0x000fe4000001ff00 */
[----:B------:R-:W-:Y:S01]  /*0930*/  LOP3.LUT R118, R0, 0x3a, RZ, 0xfc, !PT ;  /* 0x0000003a00767812 */ /* 0x000fe200078efcff */
[----:B---3--:R-:W-:Y:S01]  /*0940*/  VIADD R8, R14, 0xffffffe ;  /* 0x0ffffffe0e087836 */ /* 0x008fe20000000000 */
[----:B------:R-:W-:-:S02]  /*0950*/  LOP3.LUT R14, R4, 0x78, RZ, 0xfc, !PT ;  /* 0x00000078040e7812 */ /* 0x000fc400078efcff */
[----:B------:R-:W-:Y:S02]  /*0960*/  CS2R R62, SRZ ;  /* 0x00000000003e7805 */ /* 0x000fe4000001ff00 */
[C---:B------:R-:W-:Y:S01]  /*0970*/  LOP3.LUT R22, R4.reuse, 0x58, RZ, 0xfc, !PT ;  /* 0x0000005804167812 */ /* 0x040fe200078efcff */
[----:B------:R3:W4:Y:S01]  /*0980*/  F2I.FTZ.U32.TRUNC.NTZ R9, R8 ;  /* 0x0000000800097305 */ /* 0x000722000021f000 */
[----:B-1----:R-:W-:Y:S01]  /*0990*/  IMAD.MOV.U32 R10, RZ, RZ, RZ ;  /* 0x000000ffff0a7224 */ /* 0x002fe200078e00ff */
[----:B------:R-:W-:Y:S02]  /*09a0*/  LOP3.LUT R26, R4, 0x48, RZ, 0xfc, !PT ;  /* 0x00000048041a7812 */ /* 0x000fe400078efcff */
[----:B------:R-:W-:Y:S02]  /*09b0*/  CS2R R64, SRZ ;  /* 0x0000000000407805 */ /* 0x000fe4000001ff00 */
[----:B------:R-:W-:Y:S02]  /*09c0*/  IABS R21, R22 ;  /* 0x0000001600157213 */ /* 0x000fe40000000000 */
[----:B------:R-:W-:-:S02]  /*09d0*/  CS2R R66, SRZ ;  /* 0x0000000000427805 */ /* 0x000fc4000001ff00 */
[----:B------:R-:W-:Y:S01]  /*09e0*/  IABS R25, R26 ;  /* 0x0000001a00197213 */ /* 0x000fe20000000000 */
[----:B--2---:R-:W-:Y:S01]  /*09f0*/  IMAD.MOV R18, RZ, RZ, -R11 ;  /* 0x000000ffff127224 */ /* 0x004fe200078e0a0b */
[----:B------:R-:W-:Y:S01]  /*0a00*/  ISETP.GE.AND P4, PT, R14, RZ, PT ;  /* 0x000000ff0e00720c */ /* 0x000fe20003f86270 */
[----:B---3--:R-:W-:Y:S01]  /*0a10*/  IMAD.MOV.U32 R8, RZ, RZ, RZ ;  /* 0x000000ffff087224 */ /* 0x008fe200078e00ff */
[----:B------:R-:W-:Y:S01]  /*0a20*/  LOP3.LUT R24, R4, 0x50, RZ, 0xfc, !PT ;  /* 0x0000005004187812 */ /* 0x000fe200078efcff */
[----:B------:R-:W-:Y:S01]  /*0a30*/  IMAD R17, R18, R27, RZ ;  /* 0x0000001b12117224 */ /* 0x000fe200078e02ff */
[----:B------:R-:W-:Y:S02]  /*0a40*/  LOP3.LUT R18, R4, 0x70, RZ, 0xfc, !PT ;  /* 0x0000007004127812 */ /* 0x000fe400078efcff */
[----:B------:R-:W-:Y:S02]  /*0a50*/  CS2R R68, SRZ ;  /* 0x0000000000447805 */ /* 0x000fe4000001ff00 */
[----:B------:R-:W-:Y:S01]  /*0a60*/  IABS R23, R24 ;  /* 0x0000001800177213 */ /* 0x000fe20000000000 */
[----:B----4-:R-:W-:Y:S01]  /*0a70*/  IMAD.MOV R16, RZ, RZ, -R9 ;  /* 0x000000ffff107224 */ /* 0x010fe200078e0a09 */
[----:B------:R-:W-:Y:S01]  /*0a80*/  ISETP.GE.AND P5, PT, R18, RZ, PT ;  /* 0x000000ff1200720c */ /* 0x000fe20003fa6270 */
[----:B------:R-:W-:Y:S01]  /*0a90*/  IMAD.HI.U32 R10, R11, R17, R10 ;  /* 0x000000110b0a7227 */ /* 0x000fe200078e000a */
[----:B------:R-:W-:-:S02]  /*0aa0*/  IABS R17, R18 ;  /* 0x0000001200117213 */ /* 0x000fc40000000000 */
[----:B------:R-:W-:Y:S02]  /*0ab0*/  CS2R R70, SRZ ;  /* 0x0000000000467805 */ /* 0x000fe4000001ff00 */
[C---:B------:R-:W-:Y:S01]  /*0ac0*/  LOP3.LUT R28, R4.reuse, 0x38, RZ, 0xfc, !PT ;  /* 0x00000038041c7812 */ /* 0x040fe200078efcff */
[----:B------:R-:W-:Y:S01]  /*0ad0*/  IMAD.MOV.U32 R15, RZ, RZ, R16 ;  /* 0x000000ffff0f7224 */ /* 0x000fe200078e0010 */
[----:B------:R-:W-:Y:S01]  /*0ae0*/  IABS R16, R89 ;  /* 0x0000005900107213 */ /* 0x000fe20000000000 */
[----:B------:R-:W-:Y:S01]  /*0af0*/  IMAD.SHL.U32 R11, R7, 0x2, RZ ;  /* 0x00000002070b7824 */ /* 0x000fe200078e00ff */
[C---:B------:R-:W-:Y:S01]  /*0b00*/  LOP3.LUT R30, R4.reuse, 0x30, RZ, 0xfc, !PT ;  /* 0x00000030041e7812 */ /* 0x040fe200078efcff */
[----:B------:R-:W-:Y:S01]  /*0b10*/  IMAD R15, R15, R6, RZ ;  /* 0x000000060f0f7224 */ /* 0x000fe200078e02ff */
[----:B------:R-:W-:Y:S01]  /*0b20*/  LOP3.LUT R32, R4, 0x28, RZ, 0xfc, !PT ;  /* 0x0000002804207812 */ /* 0x000fe200078efcff */
[----:B------:R-:W-:Y:S01]  /*0b30*/  IMAD.HI.U32 R10, R10, R16, RZ ;  /* 0x000000100a0a7227 */ /* 0x000fe200078e00ff */
[----:B------:R-:W-:-:S02]  /*0b40*/  LOP3.LUT R2, R11, R2, RZ, 0x3c, !PT ;  /* 0x000000020b027212 */ /* 0x000fc400078e3cff */
[----:B------:R-:W-:Y:S02]  /*0b50*/  CS2R R72, SRZ ;  /* 0x0000000000487805 */ /* 0x000fe4000001ff00 */
[C---:B------:R-:W-:Y:S01]  /*0b60*/  LOP3.LUT R11, R4.reuse, 0x60, RZ, 0xfc, !PT ;  /* 0x00000060040b7812 */ /* 0x040fe200078efcff */
[----:B------:R-:W-:Y:S01]  /*0b70*/  IMAD.MOV R10, RZ, RZ, -R10 ;  /* 0x000000ffff0a7224 */ /* 0x000fe200078e0a0a */
[----:B------:R-:W-:Y:S01]  /*0b80*/  IABS R29, R32 ;  /* 0x00000020001d7213 */ /* 0x000fe20000000000 */
[----:B------:R-:W-:Y:S01]  /*0b90*/  IMAD.HI.U32 R8, R9, R15, R8 ;  /* 0x0000000f09087227 */ /* 0x000fe200078e0008 */
[----:B------:R-:W-:Y:S02]  /*0ba0*/  IABS R15, R14 ;  /* 0x0000000e000f7213 */ /* 0x000fe40000000000 */
[----:B------:R-:W-:Y:S02]  /*0bb0*/  CS2R R74, SRZ ;  /* 0x00000000004a7805 */ /* 0x000fe4000001ff00 */
[----:B------:R-:W-:Y:S01]  /*0bc0*/  IABS R19, R11 ;  /* 0x0000000b00137213 */ /* 0x000fe20000000000 */
[----:B------:R-:W-:Y:S01]  /*0bd0*/  IMAD R16, R27, R10, R16 ;  /* 0x0000000a1b107224 */ /* 0x000fe200078e0210 */
[----:B------:R-:W-:Y:S01]  /*0be0*/  LOP3.LUT R10, R4, 0x68, RZ, 0xfc, !PT ;  /* 0x00000068040a7812 */ /* 0x000fe200078efcff */
[----:B------:R-:W-:Y:S01]  /*0bf0*/  IMAD.HI.U32 R9, R8, R17, RZ ;  /* 0x0000001108097227 */ /* 0x000fe200078e00ff */
[----:B------:R-:W-:-:S02]  /*0c00*/  ISETP.GE.AND P1, PT, R11, RZ, PT ;  /* 0x000000ff0b00720c */ /* 0x000fc40003f26270 */
[----:B------:R-:W-:Y:S02]  /*0c10*/  CS2R R82, SRZ ;  /* 0x0000000000527805 */ /* 0x000fe4000001ff00 */
[----:B------:R-:W-:Y:S01]  /*0c20*/  ISETP.GT.U32.AND P2, PT, R27, R16, PT ;  /* 0x000000101b00720c */ /* 0x000fe20003f44070 */
[----:B------:R-:W-:Y:S01]  /*0c30*/  IMAD.MOV R9, RZ, RZ, -R9 ;  /* 0x000000ffff097224 */ /* 0x000fe200078e0a09 */
[----:B------:R-:W-:Y:S01]  /*0c40*/  ISETP.GE.AND P0, PT, R10, RZ, PT ;  /* 0x000000ff0a00720c */ /* 0x000fe20003f06270 */
[----:B------:R-:W-:Y:S01]  /*0c50*/  IMAD.HI.U32 R7, R8, R15, RZ ;  /* 0x0000000f08077227 */ /* 0x000fe200078e00ff */
[C---:B------:R-:W-:Y:S02]  /*0c60*/  LOP3.LUT R34, R4.reuse, 0x20, RZ, 0xfc, !PT ;  /* 0x0000002004227812 */ /* 0x040fe400078efcff */
[----:B------:R-:W-:Y:S02]  /*0c70*/  CS2R R84, SRZ ;  /* 0x0000000000547805 */ /* 0x000fe4000001ff00 */
[----:B------:R-:W-:Y:S01]  /*0c80*/  LOP3.LUT R36, R4, 0x18, RZ, 0xfc, !PT ;  /* 0x0000001804247812 */ /* 0x000fe200078efcff */
[----:B------:R-:W-:Y:S01]  /*0c90*/  IMAD R9, R6, R9, R17 ;  /* 0x0000000906097224 */ /* 0x000fe200078e0211 */
[----:B------:R-:W-:Y:S01]  /*0ca0*/  IABS R17, R10 ;  /* 0x0000000a00117213 */ /* 0x000fe20000000000 */
[----:B------:R-:W-:Y:S01]  /*0cb0*/  IMAD.MOV R7, RZ, RZ, -R7 ;  /* 0x000000ffff077224 */ /* 0x000fe200078e0a07 */
[----:B------:R-:W-:Y:S01]  /*0cc0*/  LOP3.LUT R38, R4, 0x10, RZ, 0xfc, !PT ;  /* 0x0000001004267812 */ /* 0x000fe200078efcff */
[----:B------:R-:W-:Y:S01]  /*0cd0*/  IMAD.HI.U32 R11, R8, R19, RZ ;  /* 0x00000013080b7227 */ /* 0x000fe200078e00ff */
[----:B------:R-:W-:-:S02]  /*0ce0*/  LOP3.LUT R40, R4, 0x8, RZ, 0xfc, !PT ;  /* 0x0000000804287812 */ /* 0x000fc400078efcff */
[----:B------:R-:W-:Y:S02]  /*0cf0*/  CS2R R86, SRZ ;  /* 0x0000000000567805 */ /* 0x000fe4000001ff00 */
[----:B------:R-:W-:Y:S01]  /*0d00*/  IABS R31, R34 ;  /* 0x00000022001f7213 */ /* 0x000fe20000000000 */
[----:B------:R-:W-:Y:S01]  /*0d10*/  @!P2 IMAD.IADD R16, R16, 0x1, -R27 ;  /* 0x000000011010a824 */ /* 0x000fe200078e0a1b */
[----:B------:R-:W-:Y:S01]  /*0d20*/  IABS R33, R36 ;  /* 0x0000002400217213 */ /* 0x000fe20000000000 */
[----:B------:R-:W-:Y:S01]  /*0d30*/  IMAD.HI.U32 R10, R8, R17, RZ ;  /* 0x00000011080a7227 */ /* 0x000fe200078e00ff */
[----:B------:R-:W-:Y:S01]  /*0d40*/  IABS R35, R38 ;  /* 0x0000002600237213 */ /* 0x000fe20000000000 */
[----:B------:R-:W-:Y:S01]  /*0d50*/  ULDC UR17, c[0x0][0x230] ;  /* 0x00008c0000117ab9 */ /* 0x000fe20000000800 */
[----:B------:R-:W-:Y:S01]  /*0d60*/  ISETP.GT.U32.AND P2, PT, R27, R16, PT ;  /* 0x000000101b00720c */ /* 0x000fe20003f44070 */
[----:B------:R-:W-:Y:S01]  /*0d70*/  IMAD R7, R6, R7, R15 ;  /* 0x0000000706077224 */ /* 0x000fe200078e020f */
[----:B------:R-:W-:Y:S01]  /*0d80*/  IABS R37, R40 ;  /* 0x0000002800257213 */ /* 0x000fe20000000000 */
[----:B------:R-:W-:Y:S01]  /*0d90*/  IMAD.HI.U32 R14, R8, R21, RZ ;  /* 0x00000015080e7227 */ /* 0x000fe200078e00ff */
[----:B------:R-:W-:-:S02]  /*0da0*/  IABS R39, R4 ;  /* 0x0000000400277213 */ /* 0x000fc40000000000 */
[C---:B------:R-:W-:Y:S01]  /*0db0*/  LOP3.LUT R119, R0.reuse, 0x3c, RZ, 0xfc, !PT ;  /* 0x0000003c00777812 */ /* 0x040fe200078efcff */
[----:B------:R-:W-:Y:S01]  /*0dc0*/  IMAD.MOV R18, RZ, RZ, -R10 ;  /* 0x000000ffff127224 */ /* 0x000fe200078e0a0a */
[----:B------:R-:W-:Y:S01]  /*0dd0*/  LOP3.LUT R110, R0, 0x2c, RZ, 0xfc, !PT ;  /* 0x0000002c006e7812 */ /* 0x000fe200078efcff */
[----:B------:R-:W-:Y:S01]  /*0de0*/  IMAD.HI.U32 R15, R8, R25, RZ ;  /* 0x00000019080f7227 */ /* 0x000fe200078e00ff */
[C---:B------:R-:W-:Y:S02]  /*0df0*/  LOP3.LUT R115, R0.reuse, 0x34, RZ, 0xfc, !PT ;  /* 0x0000003400737812 */ /* 0x040fe400078efcff */
[C---:B------:R-:W-:Y:S01]  /*0e00*/  LOP3.LUT R116, R0.reuse, 0x36, RZ, 0xfc, !PT ;  /* 0x0000003600747812 */ /* 0x040fe200078efcff */
[----:B------:R-:W-:Y:S01]  /*0e10*/  IMAD.MOV R20, RZ, RZ, -R11 ;  /* 0x000000ffff147224 */ /* 0x000fe200078e0a0b */
[C---:B------:R-:W-:Y:S01]  /*0e20*/  LOP3.LUT R106, R0.reuse, 0x28, RZ, 0xfc, !PT ;  /* 0x00000028006a7812 */ /* 0x040fe200078efcff */
[----:B------:R-:W-:Y:S01]  /*0e30*/  IMAD.MOV R14, RZ, RZ, -R14 ;  /* 0x000000ffff0e7224 */ /* 0x000fe200078e0a0e */
[----:B------:R-:W-:Y:S01]  /*0e40*/  LOP3.LUT R112, R0, 0x2e, RZ, 0xfc, !PT ;  /* 0x0000002e00707812 */ /* 0x000fe200078efcff */
[----:B------:R-:W-:Y:S01]  /*0e50*/  IMAD R11, R6, R18, R17 ;  /* 0x00000012060b7224 */ /* 0x000fe200078e0211 */
[C---:B------:R-:W-:Y:S01]  /*0e60*/  LOP3.LUT R113, R0.reuse, 0x30, RZ, 0xfc, !PT ;  /* 0x0000003000717812 */ /* 0x040fe200078efcff */
[----:B------:R-:W-:Y:S01]  /*0e70*/  IMAD.MOV R18, RZ, RZ, -R15 ;  /* 0x000000ffff127224 */ /* 0x000fe200078e0a0f */
[----:B------:R-:W-:Y:S01]  /*0e80*/  LOP3.LUT R102, R0, 0x24, RZ, 0xfc, !PT ;  /* 0x0000002400667812 */ /* 0x000fe200078efcff */
[----:B------:R-:W-:Y:S01]  /*0e90*/  @!P2 IMAD.IADD R16, R16, 0x1, -R27 ;  /* 0x000000011010a824 */ /* 0x000fe200078e0a1b */
[C---:B------:R-:W-:Y:S01]  /*0ea0*/  ISETP.GT.U32.AND P2, PT, R6.reuse, R7, PT ;  /* 0x000000070600720c */ /* 0x040fe20003f44070 */
[C---:B------:R-:W-:Y:S01]  /*0eb0*/  IMAD R17, R6.reuse, R14, R21 ;  /* 0x0000000e06117224 */ /* 0x040fe200078e0215 */
[----:B------:R-:W-:Y:S01]  /*0ec0*/  IABS R27, R30 ;  /* 0x0000001e001b7213 */ /* 0x000fe20000000000 */
[----:B------:R-:W-:Y:S01]  /*0ed0*/  IMAD R21, R6, R18, R25 ;  /* 0x0000001206157224 */ /* 0x000fe200078e0219 */
[----:B------:R-:W-:Y:S01]  /*0ee0*/  IABS R25, R28 ;  /* 0x0000001c00197213 */ /* 0x000fe20000000000 */
[----:B------:R-:W-:Y:S01]  /*0ef0*/  IMAD.MOV.U32 R18, RZ, RZ, R16 ;  /* 0x000000ffff127224 */ /* 0x000fe200078e0010 */
[----:B------:R-:W-:Y:S01]  /*0f00*/  LOP3.LUT R104, R0, 0x26, RZ, 0xfc, !PT ;  /* 0x0000002600687812 */ /* 0x000fe200078efcff */
[----:B------:R-:W-:Y:S01]  /*0f10*/  IMAD.HI.U32 R10, R8, R23, RZ ;  /* 0x00000017080a7227 */ /* 0x000fe200078e00ff */
[----:B------:R-:W-:-:S02]  /*0f20*/  LOP3.LUT R108, R0, 0x2a, RZ, 0xfc, !PT ;  /* 0x0000002a006c7812 */ /* 0x000fc400078efcff */
[----:B------:R-:W-:Y:S01]  /*0f30*/  LOP3.LUT R96, R0, 0x1e, RZ, 0xfc, !PT ;  /* 0x0000001e00607812 */ /* 0x000fe200078efcff */
[----:B------:R-:W-:Y:S01]  /*0f40*/  @!P6 IMAD.MOV R18, RZ, RZ, -R18 ;  /* 0x000000ffff12e224 */ /* 0x000fe200078e0a12 */
[C---:B------:R-:W-:Y:S01]  /*0f50*/  ISETP.GT.U32.AND P6, PT, R6.reuse, R9, PT ;  /* 0x000000090600720c */ /* 0x040fe20003fc4070 */
[----:B------:R-:W-:Y:S01]  /*0f60*/  @!P2 IMAD.IADD R7, R7, 0x1, -R6 ;  /* 0x000000010707a824 */ /* 0x000fe200078e0a06 */
[----:B------:R-:W-:Y:S01]  /*0f70*/  @!P3 LOP3.LUT R18, RZ, R12, RZ, 0x33, !PT ;  /* 0x0000000cff12b212 */ /* 0x000fe200078e33ff */
[----:B------:R-:W-:Y:S01]  /*0f80*/  IMAD.MOV R10, RZ, RZ, -R10 ;  /* 0x000000ffff0a7224 */ /* 0x000fe200078e0a0a */
[C---:B------:R-:W-:Y:S01]  /*0f90*/  ISETP.GT.U32.AND P3, PT, R6.reuse, R11, PT ;  /* 0x0000000b0600720c */ /* 0x040fe20003f64070 */
[C---:B------:R-:W-:Y:S01]  /*0fa0*/  IMAD R15, R6.reuse, R20, R19 ;  /* 0x00000014060f7224 */ /* 0x040fe200078e0213 */
[C---:B------:R-:W-:Y:S01]  /*0fb0*/  ISETP.GT.U32.AND P2, PT, R6.reuse, R7, PT ;  /* 0x000000070600720c */ /* 0x040fe20003f44070 */
[----:B------:R-:W-:Y:S01]  /*0fc0*/  IMAD R19, R6, R10, R23 ;  /* 0x0000000a06137224 */ /* 0x000fe200078e0217 */
[----:B------:R-:W-:Y:S01]  /*0fd0*/  LOP3.LUT R20, R4, 0x40, RZ, 0xfc, !PT ;  /* 0x0000004004147812 */ /* 0x000fe200078efcff */
[----:B------:R-:W-:Y:S01]  /*0fe0*/  IMAD.HI.U32 R12, R8, R25, RZ ;  /* 0x00000019080c7227 */ /* 0x000fe200078e00ff */
[----:B------:R-:W-:-:S02]  /*0ff0*/  LOP3.LUT R98, R0, 0x20, RZ, 0xfc, !PT ;  /* 0x0000002000627812 */ /* 0x000fc400078efcff */
[----:B------:R-:W-:Y:S01]  /*1000*/  IABS R23, R20 ;  /* 0x0000001400177213 */ /* 0x000fe20000000000 */
[----:B------:R-:W-:Y:S01]  /*1010*/  @!P6 IMAD.IADD R9, R9, 0x1, -R6 ;  /* 0x000000010909e824 */ /* 0x000fe200078e0a06 */
[C---:B------:R-:W-:Y:S01]  /*1020*/  LOP3.LUT R100, R0.reuse, 0x22, RZ, 0xfc, !PT ;  /* 0x0000002200647812 */ /* 0x040fe200078efcff */
[----:B------:R-:W-:Y:S01]  /*1030*/  IMAD.MOV R12, RZ, RZ, -R12 ;  /* 0x000000ffff0c7224 */ /* 0x000fe200078e0a0c */
[----:B------:R-:W-:Y:S01]  /*1040*/  LOP3.LUT R94, R0, 0x1c, RZ, 0xfc, !PT ;  /* 0x0000001c005e7812 */ /* 0x000fe200078efcff */
[----:B------:R-:W-:Y:S01]  /*1050*/  IMAD.HI.U32 R10, R8, R23, RZ ;  /* 0x00000017080a7227 */ /* 0x000fe200078e00ff */
[C---:B------:R-:W-:Y:S02]  /*1060*/  ISETP.GT.U32.AND P6, PT, R6.reuse, R9, PT ;  /* 0x000000090600720c */ /* 0x040fe40003fc4070 */
[----:B------:R-:W-:Y:S01]  /*1070*/  SHF.R.S32.HI R5, RZ, 0x6, R5 ;  /* 0x00000006ff057819 */ /* 0x000fe20000011405 */
[--C-:B------:R-:W-:Y:S01]  /*1080*/  @!P2 IMAD.IADD R7, R7, 0x1, -R6.reuse ;  /* 0x000000010707a824 */ /* 0x100fe200078e0a06 */
[C---:B------:R-:W-:Y:S01]  /*1090*/  ISETP.GT.U32.AND P2, PT, R6.reuse, R15, PT ;  /* 0x0000000f0600720c */ /* 0x040fe20003f44070 */
[----:B------:R-:W-:Y:S01]  /*10a0*/  @!P3 IMAD.IADD R11, R11, 0x1, -R6 ;  /* 0x000000010b0bb824 */ /* 0x000fe200078e0a06 */
[----:B------:R-:W-:Y:S01]  /*10b0*/  ISETP.GT.U32.AND P3, PT, R6, R19, PT ;  /* 0x000000130600720c */ /* 0x000fe20003f64070 */
[----:B------:R-:W-:-:S02]  /*10c0*/  IMAD.MOV R10, RZ, RZ, -R10 ;  /* 0x000000ffff0a7224 */ /* 0x000fc400078e0a0a */
[C---:B------:R-:W-:Y:S02]  /*10d0*/  IMAD R25, R6.reuse, R12, R25 ;  /* 0x0000000c06197224 */ /* 0x040fe400078e0219 */
[C---:B------:R-:W-:Y:S02]  /*10e0*/  IMAD R23, R6.reuse, R10, R23 ;  /* 0x0000000a06177224 */ /* 0x040fe400078e0217 */
[----:B------:R-:W-:Y:S01]  /*10f0*/  @!P6 IMAD.IADD R9, R9, 0x1, -R6 ;  /* 0x000000010909e824 */ /* 0x000fe200078e0a06 */
[----:B------:R-:W-:Y:S01]  /*1100*/  ISETP.GT.U32.AND P6, PT, R6, R17, PT ;  /* 0x000000110600720c */ /* 0x000fe20003fc4070 */
[----:B------:R-:W-:-:S04]  /*1110*/  IMAD.HI.U32 R14, R8, R27, RZ ;  /* 0x0000001b080e7227 */ /* 0x000fc800078e00ff */
[--C-:B------:R-:W-:Y:S01]  /*1120*/  @!P2 IMAD.IADD R15, R15, 0x1, -R6.reuse ;  /* 0x000000010f0fa824 */ /* 0x100fe200078e0a06 */
[C---:B------:R-:W-:Y:S01]  /*1130*/  ISETP.GT.U32.AND P2, PT, R6.reuse, R21, PT ;  /* 0x000000150600720c */ /* 0x040fe20003f44070 */
[----:B------:R-:W-:Y:S01]  /*1140*/  @!P3 IMAD.IADD R19, R19, 0x1, -R6 ;  /* 0x000000011313b824 */ /* 0x000fe200078e0a06 */
[----:B------:R-:W-:Y:S01]  /*1150*/  ISETP.GT.U32.AND P3, PT, R6, R25, PT ;  /* 0x000000190600720c */ /* 0x000fe20003f64070 */
[----:B------:R-:W-:Y:S02]  /*1160*/  IMAD.MOV R14, RZ, RZ, -R14 ;  /* 0x000000ffff0e7224 */ /* 0x000fe400078e0a0e */
[----:B------:R-:W-:-:S04]  /*1170*/  IMAD.HI.U32 R16, R8, R29, RZ ;  /* 0x0000001d08107227 */ /* 0x000fc800078e00ff */
[--C-:B------:R-:W-:Y:S01]  /*1180*/  @!P6 IMAD.IADD R17, R17, 0x1, -R6.reuse ;  /* 0x000000011111e824 */ /* 0x100fe200078e0a06 */
[C---:B------:R-:W-:Y:S01]  /*1190*/  ISETP.GT.U32.AND P6, PT, R6.reuse, R23, PT ;  /* 0x000000170600720c */ /* 0x040fe20003fc4070 */
[C---:B------:R-:W-:Y:S02]  /*11a0*/  IMAD R27, R6.reuse, R14, R27 ;  /* 0x0000000e061b7224 */ /* 0x040fe400078e021b */
[--C-:B------:R-:W-:Y:S02]  /*11b0*/  @!P2 IMAD.IADD R21, R21, 0x1, -R6.reuse ;  /* 0x000000011515a824 */ /* 0x100fe400078e0a06 */
[----:B------:R-:W-:Y:S01]  /*11c0*/  @!P3 IMAD.IADD R25, R25, 0x1, -R6 ;  /* 0x000000011919b824 */ /* 0x000fe200078e0a06 */
[C---:B------:R-:W-:Y:S01]  /*11d0*/  ISETP.GT.U32.AND P2, PT, R6.reuse, R27, PT ;  /* 0x0000001b0600720c */ /* 0x040fe20003f44070 */
[----:B------:R-:W-:Y:S01]  /*11e0*/  IMAD.MOV R16, RZ, RZ, -R16 ;  /* 0x000000ffff107224 */ /* 0x000fe200078e0a10 */
[C---:B------:R-:W-:Y:S01]  /*11f0*/  ISETP.GT.U32.AND P3, PT, R6.reuse, R15, PT ;  /* 0x0000000f0600720c */ /* 0x040fe20003f64070 */
[----:B------:R-:W-:Y:S01]  /*1200*/  @!P4 IMAD.MOV R7, RZ, RZ, -R7 ;  /* 0x000000ffff07c224 */ /* 0x000fe200078e0a07 */
[C---:B------:R-:W-:Y:S01]  /*1210*/  ISETP.GT.U32.AND P4, PT, R6.reuse, R21, PT ;  /* 0x000000150600720c */ /* 0x040fe20003f84070 */
[----:B------:R-:W-:-:S02]  /*1220*/  IMAD R29, R6, R16, R29 ;  /* 0x00000010061d7224 */ /* 0x000fc400078e021d */
[----:B------:R-:W-:Y:S01]  /*1230*/  @!P6 IMAD.IADD R23, R23, 0x1, -R6 ;  /* 0x000000011717e824 */ /* 0x000fe200078e0a06 */
[----:B------:R-:W-:Y:S01]  /*1240*/  ISETP.GT.U32.AND P6, PT, R6, R11, PT ;  /* 0x0000000b0600720c */ /* 0x000fe20003fc4070 */
[----:B------:R-:W-:-:S04]  /*1250*/  IMAD.HI.U32 R10, R8, R31, RZ ;  /* 0x0000001f080a7227 */ /* 0x000fc800078e00ff */
[--C-:B------:R-:W-:Y:S01]  /*1260*/  @!P2 IMAD.IADD R27, R27, 0x1, -R6.reuse ;  /* 0x000000011b1ba824 */ /* 0x100fe200078e0a06 */
[C---:B------:R-:W-:Y:S01]  /*1270*/  ISETP.GT.U32.AND P2, PT, R6.reuse, R17, PT ;  /* 0x000000110600720c */ /* 0x040fe20003f44070 */
[----:B------:R-:W-:Y:S01]  /*1280*/  @!P3 IMAD.IADD R15, R15, 0x1, -R6 ;  /* 0x000000010f0fb824 */ /* 0x000fe200078e0a06 */
[----:B------:R-:W-:Y:S01]  /*1290*/  ISETP.GT.U32.AND P3, PT, R6, R19, PT ;  /* 0x000000130600720c */ /* 0x000fe20003f64070 */
[----:B------:R-:W-:-:S04]  /*12a0*/  IMAD.HI.U32 R12, R8, R33, RZ ;  /* 0x00000021080c7227 */ /* 0x000fc800078e00ff */
[----:B------:R-:W-:Y:S01]  /*12b0*/  @!P6 IMAD.IADD R11, R11, 0x1, -R6 ;  /* 0x000000010b0be824 */ /* 0x000fe200078e0a06 */
[----:B------:R-:W-:Y:S01]  /*12c0*/  ISETP.GT.U32.AND P6, PT, R6, R25, PT ;  /* 0x000000190600720c */ /* 0x000fe20003fc4070 */
[----:B------:R-:W-:-:S04]  /*12d0*/  IMAD.HI.U32 R14, R8, R35, RZ ;  /* 0x00000023080e7227 */ /* 0x000fc800078e00ff */
[----:B------:R-:W-:Y:S01]  /*12e0*/  @!P0 IMAD.MOV R11, RZ, RZ, -R11 ;  /* 0x000000ffff0b8224 */ /* 0x000fe200078e0a0b */
[----:B------:R-:W-:Y:S01]  /*12f0*/  ISETP.GT.U32.AND P0, PT, R6, R27, PT ;  /* 0x0000001b0600720c */ /* 0x000fe20003f04070 */
[----:B------:R-:W-:-:S04]  /*1300*/  IMAD.HI.U32 R16, R8, R37, RZ ;  /* 0x0000002508107227 */ /* 0x000fc800078e00ff */
[----:B------:R-:W-:-:S04]  /*1310*/  IMAD.HI.U32 R8, R8, R39, RZ ;  /* 0x0000002708087227 */ /* 0x000fc800078e00ff */
[----:B------:R-:W-:Y:S02]  /*1320*/  IMAD.MOV R10, RZ, RZ, -R10 ;  /* 0x000000ffff0a7224 */ /* 0x000fe400078e0a0a */
[----:B------:R-:W-:Y:S02]  /*1330*/  IMAD.MOV R12, RZ, RZ, -R12 ;  /* 0x000000ffff0c7224 */ /* 0x000fe400078e0a0c */
[----:B------:R-:W-:Y:S02]  /*1340*/  IMAD.MOV R16, RZ, RZ, -R16 ;  /* 0x000000ffff107224 */ /* 0x000fe400078e0a10 */
[----:B------:R-:W-:Y:S02]  /*1350*/  IMAD.MOV R8, RZ, RZ, -R8 ;  /* 0x000000ffff087224 */ /* 0x000fe400078e0a08 */
[----:B------:R-:W-:Y:S01]  /*1360*/  @!P5 IMAD.MOV R9, RZ, RZ, -R9 ;  /* 0x000000ffff09d224 */ /* 0x000fe200078e0a09 */
[C---:B------:R-:W-:Y:S01]  /*1370*/  ISETP.GT.U32.AND P5, PT, R6.reuse, R23, PT ;  /* 0x000000170600720c */ /* 0x040fe20003fa4070 */
[----:B------:R-:W-:-:S02]  /*1380*/  IMAD R31, R6, R10, R31 ;  /* 0x0000000a061f7224 */ /* 0x000fc400078e021f */
[C---:B------:R-:W-:Y:S02]  /*1390*/  IMAD R33, R6.reuse, R12, R33 ;  /* 0x0000000c06217224 */ /* 0x040fe400078e0221 */
[C---:B------:R-:W-:Y:S02]  /*13a0*/  IMAD R37, R6.reuse, R16, R37 ;  /* 0x0000001006257224 */ /* 0x040fe400078e0225 */
[C---:B------:R-:W-:Y:S02]  /*13b0*/  IMAD R39, R6.reuse, R8, R39 ;  /* 0x0000000806277224 */ /* 0x040fe400078e0227 */
[----:B------:R-:W-:Y:S01]  /*13c0*/  @!P1 IMAD.MOV R15, RZ, RZ, -R15 ;  /* 0x000000ffff0f9224 */ /* 0x000fe200078e0a0f */
[C---:B------:R-:W-:Y:S01]  /*13d0*/  ISETP.GT.U32.AND P1, PT, R6.reuse, R29, PT ;  /* 0x0000001d0600720c */ /* 0x040fe20003f24070 */
[--C-:B------:R-:W-:Y:S01]  /*13e0*/  @!P2 IMAD.IADD R17, R17, 0x1, -R6.reuse ;  /* 0x000000011111a824 */ /* 0x100fe200078e0a06 */
[C---:B------:R-:W-:Y:S01]  /*13f0*/  ISETP.GT.U32.AND P2, PT, R6.reuse, R31, PT ;  /* 0x0000001f0600720c */ /* 0x040fe20003f44070 */
[--C-:B------:R-:W-:Y:S01]  /*1400*/  @!P3 IMAD.IADD R19, R19, 0x1, -R6.reuse ;  /* 0x000000011313b824 */ /* 0x100fe200078e0a06 */
[C---:B------:R-:W-:Y:S01]  /*1410*/  ISETP.GT.U32.AND P3, PT, R6.reuse, R33, PT ;  /* 0x000000210600720c */ /* 0x040fe20003f64070 */
[--C-:B------:R-:W-:Y:S01]  /*1420*/  @!P4 IMAD.IADD R21, R21, 0x1, -R6.reuse ;  /* 0x000000011515c824 */ /* 0x100fe200078e0a06 */
[C---:B------:R-:W-:Y:S01]  /*1430*/  ISETP.GT.U32.AND P4, PT, R6.reuse, R39, PT ;  /* 0x000000270600720c */ /* 0x040fe20003f84070 */
[----:B------:R-:W-:Y:S01]  /*1440*/  @!P0 IMAD.IADD R27, R27, 0x1, -R6 ;  /* 0x000000011b1b8824 */ /* 0x000fe200078e0a06 */
[----:B------:R-:W-:Y:S01]  /*1450*/  ISETP.GT.U32.AND P0, PT, R6, R37, PT ;  /* 0x000000250600720c */ /* 0x000fe20003f04070 */
[----:B------:R-:W-:-:S02]  /*1460*/  IMAD.MOV R14, RZ, RZ, -R14 ;  /* 0x000000ffff0e7224 */ /* 0x000fc400078e0a0e */
[--C-:B------:R-:W-:Y:S02]  /*1470*/  @!P5 IMAD.IADD R23, R23, 0x1, -R6.reuse ;  /* 0x000000011717d824 */ /* 0x100fe400078e0a06 */
[----:B------:R-:W-:Y:S02]  /*1480*/  IMAD R35, R6, R14, R35 ;  /* 0x0000000e06237224 */ /* 0x000fe400078e0223 */
[--C-:B------:R-:W-:Y:S01]  /*1490*/  @!P1 IMAD.IADD R29, R29, 0x1, -R6.reuse ;  /* 0x000000011d1d9824 */ /* 0x100fe200078e0a06 */
[----:B------:R-:W-:Y:S01]  /*14a0*/  ISETP.GE.AND P1, PT, R24, RZ, PT ;  /* 0x000000ff1800720c */ /* 0x000fe20003f26270 */
[--C-:B------:R-:W-:Y:S01]  /*14b0*/  @!P2 IMAD.IADD R31, R31, 0x1, -R6.reuse ;  /* 0x000000011f1fa824 */ /* 0x100fe200078e0a06 */
[----:B------:R-:W-:Y:S01]  /*14c0*/  ISETP.GT.U32.AND P5, PT, R6, R35, PT ;  /* 0x000000230600720c */ /* 0x000fe20003fa4070 */
[--C-:B------:R-:W-:Y:S01]  /*14d0*/  @!P3 IMAD.IADD R33, R33, 0x1, -R6.reuse ;  /* 0x000000012121b824 */ /* 0x100fe200078e0a06 */
[----:B------:R-:W-:Y:S01]  /*14e0*/  ISETP.GE.AND P2, PT, R26, RZ, PT ;  /* 0x000000ff1a00720c */ /* 0x000fe20003f46270 */
[--C-:B------:R-:W-:Y:S01]  /*14f0*/  @!P4 IMAD.IADD R39, R39, 0x1, -R6.reuse ;  /* 0x000000012727c824 */ /* 0x100fe200078e0a06 */
[----:B------:R-:W-:Y:S01]  /*1500*/  ISETP.GE.AND P3, PT, R20, RZ, PT ;  /* 0x000000ff1400720c */ /* 0x000fe20003f66270 */
[--C-:B------:R-:W-:Y:S01]  /*1510*/  @!P0 IMAD.IADD R37, R37, 0x1, -R6.reuse ;  /* 0x0000000125258824 */ /* 0x100fe200078e0a06 */
[----:B------:R-:W-:Y:S01]  /*1520*/  ISETP.GE.AND P4, PT, R28, RZ, PT ;  /* 0x000000ff1c00720c */ /* 0x000fe20003f86270 */
[--C-:B------:R-:W-:Y:S01]  /*1530*/  @!P6 IMAD.IADD R25, R25, 0x1, -R6.reuse ;  /* 0x000000011919e824 */ /* 0x100fe200078e0a06 */
[----:B------:R-:W-:Y:S01]  /*1540*/  ISETP.GE.AND P0, PT, R30, RZ, PT ;  /* 0x000000ff1e00720c */ /* 0x000fe20003f06270 */
[----:B------:R-:W-:Y:S01]  /*1550*/  IMAD.SHL.U32 R8, R88, 0x80, RZ ;  /* 0x0000008058087824 */ /* 0x000fe200078e00ff */
[----:B------:R-:W-:Y:S01]  /*1560*/  ISETP.GE.AND P6, PT, R22, RZ, PT ;  /* 0x000000ff1600720c */ /* 0x000fe20003fc6270 */
[----:B------:R-:W-:Y:S01]  /*1570*/  @!P1 IMAD.MOV R19, RZ, RZ, -R19 ;  /* 0x000000ffff139224 */ /* 0x000fe200078e0a13 */
[----:B------:R-:W-:Y:S01]  /*1580*/  ISETP.GT.U32.AND P1, PT, R6, R31, PT ;  /* 0x0000001f0600720c */ /* 0x000fe20003f24070 */
[--C-:B------:R-:W-:Y:S01]  /*1590*/  @!P5 IMAD.IADD R35, R35, 0x1, -R6.reuse ;  /* 0x000000012323d824 */ /* 0x100fe200078e0a06 */
[----:B------:R-:W-:Y:S01]  /*15a0*/  LOP3.LUT P5, RZ, R88, 0x100, RZ, 0xc0, !PT ;  /* 0x0000010058ff7812 */ /* 0x000fe200078ac0ff */
[----:B------:R-:W-:Y:S01]  /*15b0*/  @!P2 IMAD.MOV R21, RZ, RZ, -R21 ;  /* 0x000000ffff15a224 */ /* 0x000fe200078e0a15 */
[C---:B------:R-:W-:Y:S01]  /*15c0*/  ISETP.GT.U32.AND P2, PT, R6.reuse, R33, PT ;  /* 0x000000210600720c */ /* 0x040fe20003f44070 */
[----:B------:R-:W-:Y:S01]  /*15d0*/  @!P3 IMAD.MOV R23, RZ, RZ, -R23 ;  /* 0x000000ffff17b224 */ /* 0x000fe200078e0a17 */
[----:B------:R-:W-:Y:S01]  /*15e0*/  SEL R10, RZ, 0x90, !P5 ;  /* 0x00000090ff0a7807 */ /* 0x000fe20006800000 */
[----:B------:R-:W-:Y:S01]  /*15f0*/  @!P4 IMAD.MOV R25, RZ, RZ, -R25 ;  /* 0x000000ffff19c224 */ /* 0x000fe200078e0a19 */
[C---:B------:R-:W-:Y:S01]  /*1600*/  ISETP.GT.U32.AND P5, PT, R6.reuse, R29, PT ;  /* 0x0000001d0600720c */ /* 0x040fe20003fa4070 */
[----:B------:R-:W-:Y:S01]  /*1610*/  @!P0 IMAD.MOV R27, RZ, RZ, -R27 ;  /* 0x000000ffff1b8224 */ /* 0x000fe200078e0a1b */
[C---:B------:R-:W-:Y:S01]  /*1620*/  ISETP.GT.U32.AND P3, PT, R6.reuse, R39, PT ;  /* 0x000000270600720c */ /* 0x040fe20003f64070 */
[----:B------:R-:W-:Y:S01]  /*1630*/  @!P6 IMAD.MOV R17, RZ, RZ, -R17 ;  /* 0x000000ffff11e224 */ /* 0x000fe200078e0a11 */
[C---:B------:R-:W-:Y:S01]  /*1640*/  ISETP.GT.U32.AND P4, PT, R6.reuse, R35, PT ;  /* 0x000000230600720c */ /* 0x040fe20003f84070 */
[----:B------:R-:W-:Y:S01]  /*1650*/  @!P1 IMAD.IADD R31, R31, 0x1, -R6 ;  /* 0x000000011f1f9824 */ /* 0x000fe200078e0a06 */
[----:B------:R-:W-:-:S02]  /*1660*/  ISETP.GT.U32.AND P0, PT, R6, R37, PT ;  /* 0x000000250600720c */ /* 0x000fc40003f04070 */
[----:B------:R-:W-:Y:S01]  /*1670*/  ISETP.GE.AND P1, PT, R34, RZ, PT ;  /* 0x000000ff2200720c */ /* 0x000fe20003f26270 */
[--C-:B------:R-:W-:Y:S01]  /*1680*/  @!P2 IMAD.IADD R33, R33, 0x1, -R6.reuse ;  /* 0x000000012121a824 */ /* 0x100fe200078e0a06 */
[----:B------:R-:W-:Y:S02]  /*1690*/  LOP3.LUT R8, R8, 0x6000, RZ, 0xc0, !PT ;  /* 0x0000600008087812 */ /* 0x000fe400078ec0ff */
[----:B------:R-:W-:Y:S01]  /*16a0*/  ISETP.GE.AND P2, PT, R36, RZ, PT ;  /* 0x000000ff2400720c */ /* 0x000fe20003f46270 */
[--C-:B------:R-:W-:Y:S01]  /*16b0*/  @!P5 IMAD.IADD R29, R29, 0x1, -R6.reuse ;  /* 0x000000011d1dd824 */ /* 0x100fe200078e0a06 */
[----:B------:R-:W-:Y:S01]  /*16c0*/  ISETP.GE.AND P5, PT, R32, RZ, PT ;  /* 0x000000ff2000720c */ /* 0x000fe20003fa6270 */
[--C-:B------:R-:W-:Y:S01]  /*16d0*/  @!P3 IMAD.IADD R39, R39, 0x1, -R6.reuse ;  /* 0x000000012727b824 */ /* 0x100fe200078e0a06 */
[----:B------:R-:W-:Y:S01]  /*16e0*/  ISETP.GE.AND P3, PT, R38, RZ, PT ;  /* 0x000000ff2600720c */ /* 0x000fe20003f66270 */
[--C-:B------:R-:W-:Y:S01]  /*16f0*/  @!P4 IMAD.IADD R35, R35, 0x1, -R6.reuse ;  /* 0x000000012323c824 */ /* 0x100fe200078e0a06 */
[----:B------:R-:W-:Y:S01]  /*1700*/  ISETP.GE.AND P4, PT, R40, RZ, PT ;  /* 0x000000ff2800720c */ /* 0x000fe20003f86270 */
[----:B------:R-:W-:Y:S01]  /*1710*/  @!P0 IMAD.IADD R37, R37, 0x1, -R6 ;  /* 0x0000000125258824 */ /* 0x000fe200078e0a06 */
[----:B------:R-:W-:Y:S01]  /*1720*/  ISETP.NE.AND P0, PT, R13, RZ, PT ;  /* 0x000000ff0d00720c */ /* 0x000fe20003f05270 */
[----:B------:R-:W-:Y:S01]  /*1730*/  IMAD R41, R121, 0x2, R8 ;  /* 0x0000000279297824 */ /* 0x000fe200078e0208 */
[----:B------:R-:W-:Y:S01]  /*1740*/  LOP3.LUT R6, RZ, R13, RZ, 0x33, !PT ;  /* 0x0000000dff067212 */ /* 0x000fe200078e33ff */
[----:B------:R-:W-:Y:S01]  /*1750*/  @!P1 IMAD.MOV R31, RZ, RZ, -R31 ;  /* 0x000000ffff1f9224 */ /* 0x000fe200078e0a1f */
[----:B------:R-:W-:Y:S01]  /*1760*/  ISETP.GE.AND P6, PT, R4, RZ, PT ;  /* 0x000000ff0400720c */ /* 0x000fe20003fc6270 */
[----:B------:R-:W-:Y:S01]  /*1770*/  @!P2 IMAD.MOV R33, RZ, RZ, -R33 ;  /* 0x000000ffff21a224 */ /* 0x000fe200078e0a21 */
[----:B------:R-:W-:Y:S01]  /*1780*/  SEL R8, R6, R17, !P0 ;  /* 0x0000001106087207 */ /* 0x000fe20004000000 */
[----:B------:R-:W-:Y:S01]  /*1790*/  IMAD R17, R18, UR4, RZ ;  /* 0x0000000412117c24 */ /* 0x000fe2000f8e02ff */
[C---:B------:R-:W-:Y:S01]  /*17a0*/  SEL R7, R6.reuse, R7, !P0 ;  /* 0x0000000706077207 */ /* 0x040fe20004000000 */
[----:B------:R-:W-:Y:S01]  /*17b0*/  ULDC UR4, c[0x0][0x240] ;  /* 0x0000900000047ab9 */ /* 0x000fe20000000800 */
[C---:B------:R-:W-:Y:S01]  /*17c0*/  SEL R9, R6.reuse, R9, !P0 ;  /* 0x0000000906097207 */ /* 0x040fe20004000000 */
[----:B------:R-:W-:Y:S01]  /*17d0*/  @!P5 IMAD.MOV R29, RZ, RZ, -R29 ;  /* 0x000000ffff1dd224 */ /* 0x000fe200078e0a1d */
[----:B------:R-:W-:Y:S01]  /*17e0*/  LEA R16, P1, R17, UR6, 0x1 ;  /* 0x0000000611107c11 */ /* 0x000fe2000f8208ff */
[----:B------:R-:W-:Y:S01]  /*17f0*/  IMAD R7, R7, UR4, RZ ;  /* 0x0000000407077c24 */ /* 0x000fe2000f8e02ff */
[C---:B------:R-:W-:Y:S01]  /*1800*/  SEL R11, R6.reuse, R11, !P0 ;  /* 0x0000000b060b7207 */ /* 0x040fe20004000000 */
[----:B------:R-:W-:Y:S01]  /*1810*/  @!P3 IMAD.MOV R35, RZ, RZ, -R35 ;  /* 0x000000ffff23b224 */ /* 0x000fe200078e0a23 */
[C---:B------:R-:W-:Y:S01]  /*1820*/  SEL R15, R6.reuse, R15, !P0 ;  /* 0x0000000f060f7207 */ /* 0x040fe20004000000 */
[----:B------:R-:W-:Y:S01]  /*1830*/  @!P4 IMAD.MOV R37, RZ, RZ, -R37 ;  /* 0x000000ffff25c224 */ /* 0x000fe200078e0a25 */
[----:B------:R-:W-:Y:S01]  /*1840*/  LEA.HI.X.SX32 R17, R17, UR7, 0x1, P1 ;  /* 0x0000000711117c11 */ /* 0x000fe200088f0eff */
[----:B------:R-:W-:Y:S01]  /*1850*/  ULDC.64 UR6, c[0x0][0x218] ;  /* 0x0000860000067ab9 */ /* 0x000fe20000000a00 */
[----:B------:R-:W-:Y:S01]  /*1860*/  LOP3.LUT R4, R41, R10, RZ, 0x3c, !PT ;  /* 0x0000000a29047212 */ /* 0x000fe200078e3cff */
[----:B------:R-:W-:Y:S01]  /*1870*/  @!P6 IMAD.MOV R39, RZ, RZ, -R39 ;  /* 0x000000ffff27e224 */ /* 0x000fe200078e0a27 */
[----:B------:R-:W-:Y:S01]  /*1880*/  LEA R10, P2, R7, UR6, 0x1 ;  /* 0x00000006070a7c11 */ /* 0x000fe2000f8408ff */
[----:B------:R-:W-:Y:S01]  /*1890*/  IMAD R9, R9, UR4, RZ ;  /* 0x0000000409097c24 */ /* 0x000fe2000f8e02ff */
[C---:B------:R-:W-:Y:S01]  /*18a0*/  SEL R19, R6.reuse, R19, !P0 ;  /* 0x0000001306137207 */ /* 0x040fe20004000000 */
[----:B------:R-:W-:Y:S01]  /*18b0*/  IMAD R11, R11, UR4, RZ ;  /* 0x000000040b0b7c24 */ /* 0x000fe2000f8e02ff */
[C---:B------:R-:W-:Y:S01]  /*18c0*/  SEL R21, R6.reuse, R21, !P0 ;  /* 0x0000001506157207 */ /* 0x040fe20004000000 */
[----:B------:R-:W-:Y:S01]  /*18d0*/  IMAD R15, R15, UR4, RZ ;  /* 0x000000040f0f7c24 */ /* 0x000fe2000f8e02ff */
[C---:B------:R-:W-:Y:S01]  /*18e0*/  SEL R23, R6.reuse, R23, !P0 ;  /* 0x0000001706177207 */ /* 0x040fe20004000000 */
[----:B------:R1:W-:Y:S01]  /*18f0*/  STL [R1+0x48], R10 ;  /* 0x0000480a01007387 */ /* 0x0003e20000100800 */
[C---:B------:R-:W-:Y:S01]  /*1900*/  SEL R25, R6.reuse, R25, !P0 ;  /* 0x0000001906197207 */ /* 0x040fe20004000000 */
[----:B------:R-:W-:Y:S01]  /*1910*/  IMAD R19, R19, UR4, RZ ;  /* 0x0000000413137c24 */ /* 0x000fe2000f8e02ff */
[----:B------:R-:W-:Y:S01]  /*1920*/  SEL R27, R6, R27, !P0 ;  /* 0x0000001b061b7207 */ /* 0x000fe20004000000 */
[----:B------:R-:W-:Y:S01]  /*1930*/  IMAD R8, R8, UR4, RZ ;  /* 0x0000000408087c24 */ /* 0x000fe2000f8e02ff */
[C---:B------:R-:W-:Y:S01]  /*1940*/  SEL R29, R6.reuse, R29, !P0 ;  /* 0x0000001d061d7207 */ /* 0x040fe20004000000 */
        /* <DEDUP_REMOVED lines=9> */
[----:B------:R-:W-:Y:S01]  /*19e0*/  SEL R6, R6, R39, !P0 ;  /* 0x0000002706067207 */ /* 0x000fe20004000000 */
[----:B------:R-:W-:Y:S01]  /*19f0*/  IMAD R31, R31, UR4, RZ ;  /* 0x000000041f1f7c24 */ /* 0x000fe2000f8e02ff */
[----:B------:R-:W-:Y:S01]  /*1a00*/  LEA R13, P1, R9, UR6, 0x1 ;  /* 0x00000006090d7c11 */ /* 0x000fe2000f8208ff */
[----:B------:R-:W-:Y:S01]  /*1a10*/  IMAD R33, R33, UR4, RZ ;  /* 0x0000000421217c24 */ /* 0x000fe2000f8e02ff */
[----:B------:R-:W-:Y:S01]  /*1a20*/  LEA R12, P0, R11, UR6, 0x1 ;  /* 0x000000060b0c7c11 */ /* 0x000fe2000f8008ff */
[----:B------:R-:W-:Y:S01]  /*1a30*/  IMAD R6, R6, UR4, RZ ;  /* 0x0000000406067c24 */ /* 0x000fe2000f8e02ff */
[----:B-1----:R-:W-:Y:S01]  /*1a40*/  LEA R10, P4, R15, UR6, 0x1 ;  /* 0x000000060f0a7c11 */ /* 0x002fe2000f8808ff */
[----:B------:R1:W-:Y:S01]  /*1a50*/  STL [R1+0x40], R13 ;  /* 0x0000400d01007387 */ /* 0x0003e20000100800 */
[----:B------:R-:W-:Y:S01]  /*1a60*/  LEA R122, P5, R19, UR6, 0x1 ;  /* 0x00000006137a7c11 */ /* 0x000fe2000f8a08ff */
[----:B------:R-:W-:Y:S01]  /*1a70*/  IMAD R35, R35, UR4, RZ ;  /* 0x0000000423237c24 */ /* 0x000fe2000f8e02ff */
[----:B------:R-:W-:Y:S01]  /*1a80*/  LEA R125, P6, R8, UR6, 0x1 ;  /* 0x00000006087d7c11 */ /* 0x000fe2000f8c08ff */
[----:B------:R2:W-:Y:S01]  /*1a90*/  STL [R1+0x38], R12 ;  /* 0x0000380c01007387 */ /* 0x0005e20000100800 */
[----:B------:R-:W-:Y:S01]  /*1aa0*/  LEA.HI.X.SX32 R111, R19, UR7, 0x1, P5 ;  /* 0x00000007136f7c11 */ /* 0x000fe2000a8f0eff */
[----:B------:R-:W-:Y:S01]  /*1ab0*/  IMAD R37, R37, UR4, RZ ;  /* 0x0000000425257c24 */ /* 0x000fe2000f8e02ff */
[C---:B------:R-:W-:Y:S01]  /*1ac0*/  LOP3.LUT R19, R0.reuse, 0x18, RZ, 0xfc, !PT ;  /* 0x0000001800137812 */ /* 0x040fe200078efcff */
[----:B------:R3:W-:Y:S01]  /*1ad0*/  STL [R1+0x1c], R10 ;  /* 0x00001c0a01007387 */ /* 0x0007e20000100800 */
[C---:B------:R-:W-:Y:S01]  /*1ae0*/  LOP3.LUT R18, R0.reuse, 0x16, RZ, 0xfc, !PT ;  /* 0x0000001600127812 */ /* 0x040fe200078efcff */
[----:B------:R-:W-:Y:S01]  /*1af0*/  UMOV UR4, URZ ;  /* 0x0000003f00047c82 */ /* 0x000fe20008000000 */
[----:B-1----:R-:W-:-:S02]  /*1b00*/  LOP3.LUT R13, R0, 0x14, RZ, 0xfc, !PT ;  /* 0x00000014000d7812 */ /* 0x002fc400078efcff */
[----:B------:R-:W-:Y:S02]  /*1b10*/  CS2R R38, SRZ ;  /* 0x0000000000267805 */ /* 0x000fe4000001ff00 */
[----:B------:R-:W-:Y:S02]  /*1b20*/  LEA.HI.X.SX32 R124, R8, UR7, 0x1, P6 ;  /* 0x00000007087c7c11 */ /* 0x000fe4000b0f0eff */
[----:B------:R-:W-:Y:S02]  /*1b30*/  CS2R R40, SRZ ;  /* 0x0000000000287805 */ /* 0x000fe4000001ff00 */
[C---:B--2---:R-:W-:Y:S02]  /*1b40*/  LOP3.LUT R12, R0.reuse, 0x12, RZ, 0xfc, !PT ;  /* 0x00000012000c7812 */ /* 0x044fe400078efcff */
[----:B------:R-:W-:Y:S02]  /*1b50*/  LOP3.LUT R8, R0, 0xa, RZ, 0xfc, !PT ;  /* 0x0000000a00087812 */ /* 0x000fe400078efcff */
[----:B---3--:R-:W-:-:S02]  /*1b60*/  LEA.HI.X.SX32 R10, R7, UR7, 0x1, P2 ;  /* 0x00000007070a7c11 */ /* 0x008fc400090f0eff */
[----:B------:R-:W-:Y:S02]  /*1b70*/  LEA.HI.X.SX32 R7, R9, UR7, 0x1, P1 ;  /* 0x0000000709077c11 */ /* 0x000fe400088f0eff */
[----:B------:R-:W-:Y:S01]  /*1b80*/  LEA R101, P1, R25, UR6, 0x1 ;  /* 0x0000000619657c11 */ /* 0x000fe2000f8208ff */
[----:B------:R1:W-:Y:S01]  /*1b90*/  STL [R1+0x44], R10 ;  /* 0x0000440a01007387 */ /* 0x0003e20000100800 */
[----:B------:R-:W-:Y:S02]  /*1ba0*/  LEA.HI.X.SX32 R9, R11, UR7, 0x1, P0 ;  /* 0x000000070b097c11 */ /* 0x000fe400080f0eff */
[----:B------:R-:W-:Y:S01]  /*1bb0*/  LEA.HI.X.SX32 R99, R25, UR7, 0x1, P1 ;  /* 0x0000000719637c11 */ /* 0x000fe200088f0eff */
[----:B------:R2:W-:Y:S01]  /*1bc0*/  STL [R1+0x3c], R7 ;  /* 0x00003c0701007387 */ /* 0x0005e20000100800 */
[----:B------:R-:W-:Y:S02]  /*1bd0*/  LOP3.LUT R11, R0, 0x10, RZ, 0xfc, !PT ;  /* 0x00000010000b7812 */ /* 0x000fe400078efcff */
[----:B------:R-:W-:-:S02]  /*1be0*/  CS2R R24, SRZ ;  /* 0x0000000000187805 */ /* 0x000fc4000001ff00 */
[----:B------:R-:W-:Y:S01]  /*1bf0*/  LEA R109, P3, R21, UR6, 0x1 ;  /* 0x00000006156d7c11 */ /* 0x000fe2000f8608ff */
[----:B------:R3:W-:Y:S01]  /*1c00*/  STL [R1+0x34], R9 ;  /* 0x0000340901007387 */ /* 0x0007e20000100800 */
[----:B------:R-:W-:Y:S02]  /*1c10*/  LEA R105, P2, R103, UR6, 0x1 ;  /* 0x0000000667697c11 */ /* 0x000fe4000f8408ff */
[----:B-1----:R-:W-:Y:S02]  /*1c20*/  LOP3.LUT R10, R0, 0xe, RZ, 0xfc, !PT ;  /* 0x0000000e000a7812 */ /* 0x002fe400078efcff */
[----:B------:R-:W-:Y:S02]  /*1c30*/  LEA.HI.X.SX32 R107, R21, UR7, 0x1, P3 ;  /* 0x00000007156b7c11 */ /* 0x000fe400098f0eff */
[----:B--2---:R-:W-:Y:S02]  /*1c40*/  LEA.HI.X.SX32 R7, R15, UR7, 0x1, P4 ;  /* 0x000000070f077c11 */ /* 0x004fe4000a0f0eff */
[----:B------:R-:W-:-:S02]  /*1c50*/  LEA R15, P1, R6, UR6, 0x1 ;  /* 0x00000006060f7c11 */ /* 0x000fc4000f8208ff */
[----:B---3--:R-:W-:Y:S01]  /*1c60*/  LOP3.LUT R9, R0, 0xc, RZ, 0xfc, !PT ;  /* 0x0000000c00097812 */ /* 0x008fe200078efcff */
[----:B------:R1:W-:Y:S01]  /*1c70*/  STL [R1+0x18], R7 ;  /* 0x0000180701007387 */ /* 0x0003e20000100800 */
[----:B------:R-:W-:Y:S02]  /*1c80*/  LEA.HI.X.SX32 R14, R6, UR7, 0x1, P1 ;  /* 0x00000007060e7c11 */ /* 0x000fe400088f0eff */
[----:B------:R-:W2:Y:S01]  /*1c90*/  LDC R6, c[0x0][0x238] ;  /* 0x00008e00ff067b82 */ /* 0x000ea20000000800 */
[----:B------:R-:W-:Y:S02]  /*1ca0*/  LEA.HI.X.SX32 R103, R103, UR7, 0x1, P2 ;  /* 0x0000000767677c11 */ /* 0x000fe400090f0eff */
[----:B------:R-:W-:Y:S02]  /*1cb0*/  LEA R97, P0, R27, UR6, 0x1 ;  /* 0x000000061b617c11 */ /* 0x000fe4000f8008ff */
[----:B------:R-:W-:Y:S02]  /*1cc0*/  LEA R93, P4, R29, UR6, 0x1 ;  /* 0x000000061d5d7c11 */ /* 0x000fe4000f8808ff */
[----:B-1----:R-:W-:-:S02]  /*1cd0*/  LOP3.LUT R7, R0, 0x8, RZ, 0xfc, !PT ;  /* 0x0000000800077812 */ /* 0x002fc400078efcff */
[----:B------:R-:W-:Y:S02]  /*1ce0*/  LEA R91, P6, R31, UR6, 0x1 ;  /* 0x000000061f5b7c11 */ /* 0x000fe4000f8c08ff */
[----:B0-----:R-:W-:Y:S02]  /*1cf0*/  LEA R89, P5, R33, UR6, 0x1 ;  /* 0x0000000621597c11 */ /* 0x001fe4000f8a08ff */
[----:B------:R-:W-:Y:S02]  /*1d00*/  LEA R23, P3, R35, UR6, 0x1 ;  /* 0x0000000623177c11 */ /* 0x000fe4000f8608ff */
[----:B------:R-:W-:Y:S01]  /*1d10*/  LEA R20, P2, R37, UR6, 0x1 ;  /* 0x0000000625147c11 */ /* 0x000fe2000f8408ff */
[----:B------:R-:W-:Y:S01]  /*1d20*/  UIADD3 UR6, UP0, UR14, 0x2, URZ ;  /* 0x000000020e067890 */ /* 0x000fe2000ff1e03f */
[----:B------:R-:W-:Y:S02]  /*1d30*/  LEA.HI.X.SX32 R95, R27, UR7, 0x1, P0 ;  /* 0x000000071b5f7c11 */ /* 0x000fe400080f0eff */
[----:B------:R-:W-:-:S02]  /*1d40*/  CS2R R26, SRZ ;  /* 0x00000000001a7805 */ /* 0x000fc4000001ff00 */
[----:B------:R-:W-:Y:S02]  /*1d50*/  LEA.HI.X.SX32 R92, R29, UR7, 0x1, P4 ;  /* 0x000000071d5c7c11 */ /* 0x000fe4000a0f0eff */
[----:B------:R-:W-:Y:S02]  /*1d60*/  CS2R R28, SRZ ;  /* 0x00000000001c7805 */ /* 0x000fe4000001ff00 */
[----:B------:R-:W-:Y:S02]  /*1d70*/  LEA.HI.X.SX32 R90, R31, UR7, 0x1, P6 ;  /* 0x000000071f5a7c11 */ /* 0x000fe4000b0f0eff */
[----:B------:R-:W-:Y:S02]  /*1d80*/  CS2R R30, SRZ ;  /* 0x00000000001e7805 */ /* 0x000fe4000001ff00 */
[----:B------:R-:W-:Y:S01]  /*1d90*/  LEA.HI.X.SX32 R88, R33, UR7, 0x1, P5 ;  /* 0x0000000721587c11 */ /* 0x000fe2000a8f0eff */
[-C--:B--2---:R-:W-:Y:S01]  /*1da0*/  IMAD R121, R77, R6.reuse, RZ ;  /* 0x000000064d797224 */ /* 0x084fe200078e02ff */
[----:B------:R-:W-:Y:S01]  /*1db0*/  LEA.HI.X.SX32 R22, R35, UR7, 0x1, P3 ;  /* 0x0000000723167c11 */ /* 0x000fe200098f0eff */
[-C--:B------:R-:W-:Y:S01]  /*1dc0*/  IMAD R123, R19, R6.reuse, RZ ;  /* 0x00000006137b7224 */ /* 0x080fe200078e02ff */
[----:B------:R-:W-:Y:S01]  /*1dd0*/  LEA.HI.X.SX32 R21, R37, UR7, 0x1, P2 ;  /* 0x0000000725157c11 */ /* 0x000fe200090f0eff */
[-C--:B------:R-:W-:Y:S01]  /*1de0*/  IMAD R121, R18, R6.reuse, RZ ;  /* 0x0000000612797224 */ /* 0x080fe200078e02ff */
[----:B------:R-:W-:Y:S01]  /*1df0*/  UIADD3.X UR7, UR4, 0x40000040, URZ, UP0, !UPT ;  /* 0x4000004004077890 */ /* 0x000fe200087fe43f */
[-C--:B------:R-:W-:Y:S01]  /*1e00*/  IMAD R19, R13, R6.reuse, RZ ;  /* 0x000000060d137224 */ /* 0x080fe200078e02ff */
[----:B------:R-:W-:Y:S01]  /*1e10*/  CS2R R32, SRZ ;  /* 0x0000000000207805 */ /* 0x000fe2000001ff00 */
[-C--:B------:R-:W-:Y:S01]  /*1e20*/  IMAD R18, R12, R6.reuse, RZ ;  /* 0x000000060c127224 */ /* 0x080fe200078e02ff */
[----:B------:R-:W-:Y:S01]  /*1e30*/  STL [R1+0x64], R121 ;  /* 0x0000647901007387 */ /* 0x000fe20000100800 */
        /* <DEDUP_REMOVED lines=21> */
[----:B------:R-:W-:Y:S01]  /*1f90*/  UIADD3.64 UR22, UR6, 0x2, URZ ;  /* 0x0000000206167897 */ /* 0x000fe2000fffe03f */
[-C--:B------:R-:W-:Y:S01]  /*1fa0*/  IMAD R7, R114, R6.reuse, RZ ;  /* 0x0000000672077224 */ /* 0x080fe200078e02ff */
[----:B------:R0:W-:Y:S01]  /*1fb0*/  STL [R1+0x4c], R8 ;  /* 0x00004c0801007387 */ /* 0x0001e20000100800 */
[-C--:B------:R-:W-:Y:S01]  /*1fc0*/  IMAD R9, R116, R6.reuse, RZ ;  /* 0x0000000674097224 */ /* 0x080fe200078e02ff */
[----:B------:R-:W-:Y:S01]  /*1fd0*/  UIADD3.64 UR10, UR6, 0x4, URZ ;  /* 0x00000004060a7897 */ /* 0x000fe2000fffe03f */
[----:B------:R-:W-:-:S02]  /*1fe0*/  IMAD R7, R110, R6, RZ ;  /* 0x000000066e077224 */ /* 0x000fc400078e02ff */
[-C--:B------:R-:W-:Y:S02]  /*1ff0*/  IMAD R9, R113, R6.reuse, RZ ;  /* 0x0000000671097224 */ /* 0x080fe400078e02ff */
[-C--:B------:R-:W-:Y:S02]  /*2000*/  IMAD R7, R106, R6.reuse, RZ ;  /* 0x000000066a077224 */ /* 0x080fe400078e02ff */
[-C--:B------:R-:W-:Y:S02]  /*2010*/  IMAD R9, R108, R6.reuse, RZ ;  /* 0x000000066c097224 */ /* 0x080fe400078e02ff */
[-C--:B0-----:R-:W-:Y:S02]  /*2020*/  IMAD R8, R0, R6.reuse, RZ ;  /* 0x0000000600087224 */ /* 0x081fe400078e02ff */
[-C--:B------:R-:W-:Y:S02]  /*2030*/  IMAD R8, R118, R6.reuse, RZ ;  /* 0x0000000676087224 */ /* 0x080fe400078e02ff */
[----:B------:R-:W-:-:S02]  /*2040*/  IMAD R8, R115, R6, RZ ;  /* 0x0000000673087224 */ /* 0x000fc400078e02ff */
[-C--:B------:R-:W-:Y:S02]  /*2050*/  IMAD R8, R112, R6.reuse, RZ ;  /* 0x0000000670087224 */ /* 0x080fe400078e02ff */
[-C--:B------:R-:W-:Y:S02]  /*2060*/  IMAD R8, R104, R6.reuse, RZ ;  /* 0x0000000668087224 */ /* 0x080fe400078e02ff */
[-C--:B------:R-:W-:Y:S02]  /*2070*/  IMAD R7, R102, R6.reuse, RZ ;  /* 0x0000000666077224 */ /* 0x080fe400078e02ff */
[-C--:B------:R-:W-:Y:S02]  /*2080*/  IMAD R9, R100, R6.reuse, RZ ;  /* 0x0000000664097224 */ /* 0x080fe400078e02ff */
[-C--:B------:R-:W-:Y:S01]  /*2090*/  IMAD R8, R98, R6.reuse, RZ ;  /* 0x0000000662087224 */ /* 0x080fe200078e02ff */
[----:B------:R-:W-:Y:S01]  /*20a0*/  LOP3.LUT R8, R4, 0x20, RZ, 0x3c, !PT ;  /* 0x0000002004087812 */ /* 0x000fe200078e3cff */
[-C--:B------:R-:W-:Y:S01]  /*20b0*/  IMAD R7, R96, R6.reuse, RZ ;  /* 0x0000000660077224 */ /* 0x080fe200078e02ff */
[----:B------:R-:W-:Y:S01]  /*20c0*/  LOP3.LUT R7, R4, 0x40, RZ, 0x3c, !PT ;  /* 0x0000004004077812 */ /* 0x000fe200078e3cff */
[----:B------:R-:W-:Y:S01]  /*20d0*/  IMAD R6, R94, R6, RZ ;  /* 0x000000065e067224 */ /* 0x000fe200078e02ff */
[----:B------:R-:W-:-:S07]  /*20e0*/  LOP3.LUT R6, R4, 0x60, RZ, 0x3c, !PT ;  /* 0x0000006004067812 */ /* 0x000fce00078e3cff */
.L_x_1:
[----:B------:R-:W0:Y:S01]  /*20f0*/  LDC R10, c[0x0][0x238] ;  /* 0x00008e00ff0a7b82 */ /* 0x000e220000000800 */
[C---:B------:R-:W-:Y:S01]  /*2100*/  LOP3.LUT R9, R0.reuse, 0x8, RZ, 0xfc, !PT ;  /* 0x0000000800097812 */ /* 0x040fe200078efcff */
[----:B------:R-:W-:Y:S01]  /*2110*/  STL [R1+0xc0], R111 ;  /* 0x0000c06f01007387 */ /* 0x000fe20000100800 */
[C---:B------:R-:W-:Y:S02]  /*2120*/  ISETP.GE.AND P0, PT, R0.reuse, UR17, PT ;  /* 0x0000001100007c0c */ /* 0x040fe4000bf06270 */
[----:B------:R-:W-:Y:S01]  /*2130*/  PRMT R94, RZ, 0x7610, R94 ;  /* 0x00007610ff5e7816 */ /* 0x000fe2000000005e */
[----:B------:R-:W-:Y:S01]  /*2140*/  STL [R1+0xbc], R125 ;  /* 0x0000bc7d01007387 */ /* 0x000fe20000100800 */
[----:B------:R-:W-:Y:S01]  /*2150*/  LOP3.LUT R8, R0, 0x8, RZ, 0xfc, !PT ;  /* 0x0000000800087812 */ /* 0x000fe200078efcff */
[----:B------:R-:W1:Y:S08]  /*2160*/  LDC R6, c[0x0][0x238] ;  /* 0x00008e00ff067b82 */ /* 0x000e700000000800 */
[----:B------:R-:W2:Y:S01]  /*2170*/  LDC R11, c[0x0][0x238] ;  /* 0x00008e00ff0b7b82 */ /* 0x000ea20000000800 */
[----:B------:R-:W-:Y:S01]  /*2180*/  ISETP.GE.AND P1, PT, R8, UR17, PT ;  /* 0x0000001108007c0c */ /* 0x000fe2000bf26270 */
[----:B------:R-:W-:Y:S01]  /*2190*/  STL [R1+0xb8], R124 ;  /* 0x0000b87c01007387 */ /* 0x000fe20000100800 */
[----:B0-----:R-:W-:Y:S01]  /*21a0*/  IMAD R9, R9, R10, RZ ;  /* 0x0000000a09097224 */ /* 0x001fe200078e02ff */
[----:B------:R-:W-:-:S04]  /*21b0*/  PRMT R96, RZ, 0x7610, R96 ;  /* 0x00007610ff607816 */ /* 0x000fc80000000060 */
[----:B------:R-:W0:Y:S01]  /*21c0*/  LDC R10, c[0x0][0x238] ;  /* 0x00008e00ff0a7b82 */ /* 0x000e220000000800 */
[C---:B-1----:R-:W-:Y:S01]  /*21d0*/  IMAD R6, R0.reuse, R6, RZ ;  /* 0x0000000600067224 */ /* 0x042fe200078e02ff */
[----:B------:R-:W-:Y:S01]  /*21e0*/  LOP3.LUT R8, R0, 0x10, RZ, 0xfc, !PT ;  /* 0x0000001000087812 */ /* 0x000fe200078efcff */
[----:B------:R-:W-:Y:S01]  /*21f0*/  STL [R1+0x74], R2 ;  /* 0x0000740201007387 */ /* 0x000fe20000100800 */
[----:B------:R-:W-:Y:S01]  /*2200*/  PRMT R98, RZ, 0x7610, R98 ;  /* 0x00007610ff627816 */ /* 0x000fe20000000062 */
[----:B------:R-:W-:Y:S01]  /*2210*/  IMAD.WIDE R6, R6, 0x2, R16 ;  /* 0x0000000206067825 */ /* 0x000fe200078e0210 */
[----:B------:R-:W-:Y:S01]  /*2220*/  PRMT R100, RZ, 0x7610, R100 ;  /* 0x00007610ff647816 */ /* 0x000fe20000000064 */
[----:B------:R-:W-:Y:S01]  /*2230*/  STL [R1+0x70], R5 ;  /* 0x0000700501007387 */ /* 0x000fe20000100800 */
[----:B------:R-:W-:Y:S01]  /*2240*/  PRMT R102, RZ, 0x7610, R102 ;  /* 0x00007610ff667816 */ /* 0x000fe20000000066 */
[----:B------:R-:W1:Y:S02]  /*2250*/  LDC R123, c[0x0][0x238] ;  /* 0x00008e00ff7b7b82 */ /* 0x000e640000000800 */
[----:B------:R3:W4:Y:S01]  /*2260*/  @!P0 LDG.E.U16 R94, desc[UR18][R6.64] ;  /* 0x00000012065e8981 */ /* 0x000722000c1e1500 */
[----:B------:R-:W-:-:S02]  /*2270*/  PRMT R104, RZ, 0x7610, R104 ;  /* 0x00007610ff687816 */ /* 0x000fc40000000068 */
[----:B------:R-:W-:Y:S01]  /*2280*/  PRMT R106, RZ, 0x7610, R106 ;  /* 0x00007610ff6a7816 */ /* 0x000fe2000000006a */
[----:B-----5:R-:W-:Y:S01]  /*2290*/  STL [R1+0x6c], R3 ;  /* 0x00006c0301007387 */ /* 0x020fe20000100800 */
[----:B---3--:R-:W-:Y:S01]  /*22a0*/  IMAD.WIDE R6, R9, 0x2, R16 ;  /* 0x0000000209067825 */ /* 0x008fe200078e0210 */
[C---:B------:R-:W-:Y:S02]  /*22b0*/  LOP3.LUT R9, R0.reuse, 0x10, RZ, 0xfc, !PT ;  /* 0x0000001000097812 */ /* 0x040fe400078efcff */
[----:B------:R-:W3:Y:S03]  /*22c0*/  LDL R13, [R1+0x50] ;  /* 0x00005000010d7983 */ /* 0x000ee60000100800 */
[----:B0-----:R-:W-:Y:S01]  /*22d0*/  IMAD R9, R9, R10, RZ ;  /* 0x0000000a09097224 */ /* 0x001fe200078e02ff */
[----:B------:R-:W-:Y:S01]  /*22e0*/  LOP3.LUT R10, R0, 0x18, RZ, 0xfc, !PT ;  /* 0x00000018000a7812 */ /* 0x000fe200078efcff */
[----:B------:R0:W4:Y:S04]  /*22f0*/  @!P1 LDG.E.U16 R96, desc[UR18][R6.64] ;  /* 0x0000001206609981 */ /* 0x000128000c1e1500 */
[----:B--2---:R-:W-:-:S02]  /*2300*/  IMAD R10, R10, R11, RZ ;  /* 0x0000000b0a0a7224 */ /* 0x004fc400078e02ff */
[----:B------:R-:W2:Y:S01]  /*2310*/  LDC R11, c[0x0][0x238] ;  /* 0x00008e00ff0b7b82 */ /* 0x000ea20000000800 */
[----:B------:R-:W-:Y:S01]  /*2320*/  ISETP.GE.AND P0, PT, R8, UR17, PT ;  /* 0x0000001108007c0c */ /* 0x000fe2000bf06270 */
[----:B0-----:R-:W-:Y:S01]  /*2330*/  IMAD.WIDE R6, R9, 0x2, R16 ;  /* 0x0000000209067825 */ /* 0x001fe200078e0210 */
[----:B------:R-:W-:-:S11]  /*2340*/  LOP3.LUT R8, R0, 0x18, RZ, 0xfc, !PT ;  /* 0x0000001800087812 */ /* 0x000fd600078efcff */
[----:B------:R0:W4:Y:S02]  /*2350*/  @!P0 LDG.E.U16 R98, desc[UR18][R6.64] ;  /* 0x0000001206628981 */ /* 0x000124000c1e1500 */
[----:B0-----:R-:W-:Y:S01]  /*2360*/  IMAD.WIDE R6, R10, 0x2, R16 ;  /* 0x000000020a067825 */ /* 0x001fe200078e0210 */
[----:B------:R-:W-:-:S05]  /*2370*/  LOP3.LUT R10, R0, 0x20, RZ, 0xfc, !PT ;  /* 0x00000020000a7812 */ /* 0x000fca00078efcff */
[----:B--2---:R-:W-:Y:S02]  /*2380*/  IMAD R10, R10, R11, RZ ;  /* 0x0000000b0a0a7224 */ /* 0x004fe400078e02ff */
[----:B------:R-:W0:Y:S01]  /*2390*/  LDC R11, c[0x0][0x238] ;  /* 0x00008e00ff0b7b82 */ /* 0x000e220000000800 */
[----:B------:R-:W-:Y:S02]  /*23a0*/  ISETP.GE.AND P1, PT, R8, UR17, PT ;  /* 0x0000001108007c0c */ /* 0x000fe4000bf26270 */
[----:B------:R-:W-:-:S11]  /*23b0*/  LOP3.LUT R9, R0, 0x20, RZ, 0xfc, !PT ;  /* 0x0000002000097812 */ /* 0x000fd600078efcff */
[----:B------:R2:W4:Y:S02]  /*23c0*/  @!P1 LDG.E.U16 R100, desc[UR18][R6.64] ;  /* 0x0000001206649981 */ /* 0x000524000c1e1500 */
[----:B--2---:R-:W-:Y:S01]  /*23d0*/  IMAD.WIDE R6, R10, 0x2, R16 ;  /* 0x000000020a067825 */ /* 0x004fe200078e0210 */
[----:B------:R-:W-:-:S05]  /*23e0*/  LOP3.LUT R10, R0, 0x28, RZ, 0xfc, !PT ;  /* 0x00000028000a7812 */ /* 0x000fca00078efcff */
[----:B0-----:R-:W-:Y:S02]  /*23f0*/  IMAD R10, R10, R11, RZ ;  /* 0x0000000b0a0a7224 */ /* 0x001fe400078e02ff */
[----:B------:R-:W0:Y:S01]  /*2400*/  LDC R11, c[0x0][0x238] ;  /* 0x00008e00ff0b7b82 */ /* 0x000e220000000800 */
[----:B------:R-:W-:Y:S02]  /*2410*/  ISETP.GE.AND P0, PT, R9, UR17, PT ;  /* 0x0000001109007c0c */ /* 0x000fe4000bf06270 */
[----:B------:R-:W-:-:S04]  /*2420*/  LOP3.LUT R9, R0, 0x28, RZ, 0xfc, !PT ;  /* 0x0000002800097812 */ /* 0x000fc800078efcff */
[----:B------:R-:W-:-:S07]  /*2430*/  ISETP.GE.AND P1, PT, R9, UR17, PT ;  /* 0x0000001109007c0c */ /* 0x000fce000bf26270 */
[----:B------:R2:W4:Y:S02]  /*2440*/  @!P0 LDG.E.U16 R102, desc[UR18][R6.64] ;  /* 0x0000001206668981 */ /* 0x000524000c1e1500 */
[----:B--2---:R-:W-:Y:S01]  /*2450*/  IMAD.WIDE R6, R10, 0x2, R16 ;  /* 0x000000020a067825 */ /* 0x004fe200078e0210 */
[----:B------:R-:W-:-:S04]  /*2460*/  LOP3.LUT R10, R0, 0x30, RZ, 0xfc, !PT ;  /* 0x00000030000a7812 */ /* 0x000fc800078efcff */
[----:B------:R2:W4:Y:S01]  /*2470*/  @!P1 LDG.E.U16 R104, desc[UR18][R6.64] ;  /* 0x0000001206689981 */ /* 0x000522000c1e1500 */
[----:B0-----:R-:W-:-:S04]  /*2480*/  IMAD R10, R10, R11, RZ ;  /* 0x0000000b0a0a7224 */ /* 0x001fc800078e02ff */
[----:B--2---:R-:W-:Y:S02]  /*2490*/  IMAD.WIDE R6, R10, 0x2, R16 ;  /* 0x000000020a067825 */ /* 0x004fe400078e0210 */
[----:B------:R-:W0:Y:S01]  /*24a0*/  LDC R10, c[0x0][0x238] ;  /* 0x00008e00ff0a7b82 */ /* 0x000e220000000800 */
[----:B------:R-:W-:-:S04]  /*24b0*/  LOP3.LUT R9, R0, 0x30, RZ, 0xfc, !PT ;  /* 0x0000003000097812 */ /* 0x000fc800078efcff */
[----:B------:R-:W-:Y:S02]  /*24c0*/  ISETP.GE.AND P0, PT, R9, UR17, PT ;  /* 0x0000001109007c0c */ /* 0x000fe4000bf06270 */
[----:B------:R-:W-:-:S04]  /*24d0*/  LOP3.LUT R9, R0, 0x38, RZ, 0xfc, !PT ;  /* 0x0000003800097812 */ /* 0x000fc800078efcff */
[----:B------:R-:W-:Y:S02]  /*24e0*/  ISETP.GE.AND P1, PT, R9, UR17, PT ;  /* 0x0000001109007c0c */ /* 0x000fe4000bf26270 */
[----:B------:R-:W-:Y:S02]  /*24f0*/  LOP3.LUT R8, R0, 0x2, RZ, 0xfc, !PT ;  /* 0x0000000200087812 */ /* 0x000fe400078efcff */
[----:B------:R-:W-:-:S03]  /*2500*/  PRMT R108, RZ, 0x7610, R108 ;  /* 0x00007610ff6c7816 */ /* 0x000fc6000000006c */
[----:B------:R2:W4:Y:S01]  /*2510*/  @!P0 LDG.E.U16 R106, desc[UR18][R6.64] ;  /* 0x00000012066a8981 */ /* 0x000522000c1e1500 */
[----:B------:R-:W-:Y:S01]  /*2520*/  ISETP.GE.AND P0, PT, R8, UR17, PT ;  /* 0x0000001108007c0c */ /* 0x000fe2000bf06270 */
[----:B0-----:R-:W-:Y:S01]  /*2530*/  IMAD R9, R9, R10, RZ ;  /* 0x0000000a09097224 */ /* 0x001fe200078e02ff */
[----:B------:R-:W-:Y:S01]  /*2540*/  LOP3.LUT R8, R0, 0xa, RZ, 0xfc, !PT ;  /* 0x0000000a00087812 */ /* 0x000fe200078efcff */
[----:B------:R-:W0:Y:S02]  /*2550*/  LDC R10, c[0x0][0x238] ;  /* 0x00008e00ff0a7b82 */ /* 0x000e240000000800 */
[----:B--2---:R-:W-:-:S05]  /*2560*/  IMAD.WIDE R6, R9, 0x2, R16 ;  /* 0x0000000209067825 */ /* 0x004fca00078e0210 */
[----:B------:R2:W4:Y:S01]  /*2570*/  @!P1 LDG.E.U16 R108, desc[UR18][R6.64] ;  /* 0x00000012066c9981 */ /* 0x000522000c1e1500 */
[----:B------:R-:W-:-:S03]  /*2580*/  ISETP.GE.AND P1, PT, R8, UR17, PT ;  /* 0x0000001108007c0c */ /* 0x000fc6000bf26270 */
[----:B------:R-:W3:Y:S01]  /*2590*/  LDL R8, [R1+0x4c] ;  /* 0x00004c0001087983 */ /* 0x000ee20000100800 */
[----:B------:R-:W-:Y:S02]  /*25a0*/  LOP3.LUT R9, R0, 0x2, RZ, 0xfc, !PT ;  /* 0x0000000200097812 */ /* 0x000fe400078efcff */
[----:B------:R-:W-:-:S03]  /*25b0*/  PRMT R110, RZ, 0x7610, R110 ;  /* 0x00007610ff6e7816 */ /* 0x000fc6000000006e */
[----:B0-----:R-:W-:-:S04]  /*25c0*/  IMAD R9, R9, R10, RZ ;  /* 0x0000000a09097224 */ /* 0x001fc800078e02ff */
[----:B--2---:R-:W-:-:S05]  /*25d0*/  IMAD.WIDE R6, R9, 0x2, R16 ;  /* 0x0000000209067825 */ /* 0x004fca00078e0210 */
[----:B------:R0:W2:Y:S01]  /*25e0*/  @!P0 LDG.E.U16 R110, desc[UR18][R6.64] ;  /* 0x00000012066e8981 */ /* 0x0000a2000c1e1500 */
[C---:B------:R-:W-:Y:S02]  /*25f0*/  LOP3.LUT R12, R0.reuse, 0x4, RZ, 0xfc, !PT ;  /* 0x00000004000c7812 */ /* 0x040fe400078efcff */
[C---:B------:R-:W-:Y:S02]  /*2600*/  LOP3.LUT R9, R0.reuse, 0xc, RZ, 0xfc, !PT ;  /* 0x0000000c00097812 */ /* 0x040fe400078efcff */
[C---:B0-----:R-:W-:Y:S02]  /*2610*/  LOP3.LUT R7, R0.reuse, 0x6, RZ, 0xfc, !PT ;  /* 0x0000000600077812 */ /* 0x041fe400078efcff */
[----:B------:R-:W-:Y:S02]  /*2620*/  LOP3.LUT R6, R0, 0x4, RZ, 0xfc, !PT ;  /* 0x0000000400067812 */ /* 0x000fe400078efcff */
[----:B------:R-:W-:Y:S02]  /*2630*/  ISETP.GE.AND P5, PT, R7, UR17, PT ;  /* 0x0000001107007c0c */ /* 0x000fe4000bfa6270 */
[----:B------:R-:W-:Y:S01]  /*2640*/  ISETP.GE.AND P4, PT, R6, UR17, PT ;  /* 0x0000001106007c0c */ /* 0x000fe2000bf86270 */
[----:B-1----:R-:W-:Y:S01]  /*2650*/  IMAD R12, R12, R123, RZ ;  /* 0x0000007b0c0c7224 */ /* 0x002fe200078e02ff */
[----:B------:R-:W-:Y:S01]  /*2660*/  ISETP.GE.AND P2, PT, R9, UR17, PT ;  /* 0x0000001109007c0c */ /* 0x000fe2000bf46270 */
[----:B------:R-:W4:Y:S01]  /*2670*/  LDL R123, [R1+0x58] ;  /* 0x00005800017b7983 */ /* 0x000f220000100800 */
[----:B------:R-:W-:-:S02]  /*2680*/  PRMT R119, RZ, 0x7610, R119 ;  /* 0x00007610ff777816 */ /* 0x000fc40000000077 */
[----:B------:R-:W-:Y:S01]  /*2690*/  LOP3.LUT R10, R0, 0xe, RZ, 0xfc, !PT ;  /* 0x0000000e000a7812 */ /* 0x000fe200078efcff */
[----:B------:R-:W-:Y:S01]  /*26a0*/  IMAD.WIDE R6, R12, 0x2, R16 ;  /* 0x000000020c067825 */ /* 0x000fe200078e0210 */
[----:B------:R-:W-:Y:S02]  /*26b0*/  PRMT R120, RZ, 0x7610, R120 ;  /* 0x00007610ff787816 */ /* 0x000fe40000000078 */
[----:B------:R-:W-:Y:S02]  /*26c0*/  ISETP.GE.AND P3, PT, R10, UR17, PT ;  /* 0x000000110a007c0c */ /* 0x000fe4000bf66270 */
[----:B------:R-:W2:Y:S04]  /*26d0*/  LDL R10, [R1+0x54] ;  /* 0x00005400010a7983 */ /* 0x000ea80000100800 */
[----:B------:R-:W4:Y:S01]  /*26e0*/  @!P4 LDG.E.U16 R120, desc[UR18][R6.64] ;  /* 0x000000120678c981 */ /* 0x000f22000c1e1500 */
[----:B---3--:R-:W-:-:S05]  /*26f0*/  IMAD.WIDE R8, R8, 0x2, R16 ;  /* 0x0000000208087825 */ /* 0x008fca00078e0210 */
[----:B------:R2:W3:Y:S01]  /*2700*/  @!P5 LDG.E.U16 R119, desc[UR18][R8.64] ;  /* 0x000000120877d981 */ /* 0x0004e2000c1e1500 */
[----:B------:R-:W-:-:S04]  /*2710*/  LOP3.LUT R11, R0, 0x12, RZ, 0xfc, !PT ;  /* 0x00000012000b7812 */ /* 0x000fc800078efcff */
[----:B------:R-:W-:Y:S01]  /*2720*/  ISETP.GE.AND P0, PT, R11, UR17, PT ;  /* 0x000000110b007c0c */ /* 0x000fe2000bf06270 */
[----:B--2---:R-:W-:-:S04]  /*2730*/  IMAD.WIDE R8, R10, 0x2, R16 ;  /* 0x000000020a087825 */ /* 0x004fc800078e0210 */
[----:B----4-:R-:W-:Y:S01]  /*2740*/  IMAD.WIDE R10, R123, 0x2, R16 ;  /* 0x000000027b0a7825 */ /* 0x010fe200078e0210 */
[----:B---3--:R0:W-:Y:S04]  /*2750*/  STL [R1+0x2c], R119 ;  /* 0x00002c7701007387 */ /* 0x0081e80000100800 */
[----:B0-----:R-:W2:Y:S04]  /*2760*/  LDL R119, [R1+0x5c] ;  /* 0x00005c0001777983 */ /* 0x001ea80000100800 */
[----:B------:R0:W-:Y:S04]  /*2770*/  STL [R1+0x30], R120 ;  /* 0x0000307801007387 */ /* 0x0001e80000100800 */
[----:B------:R-:W3:Y:S04]  /*2780*/  LDL R123, [R1+0x64] ;  /* 0x00006400017b7983 */ /* 0x000ee80000100800 */
[----:B0-----:R-:W4:Y:S01]  /*2790*/  LDL R120, [R1+0x60] ;  /* 0x0000600001787983 */ /* 0x001f220000100800 */
[----:B------:R-:W-:Y:S01]  /*27a0*/  PRMT R111, RZ, 0x7610, R111 ;  /* 0x00007610ff6f7816 */ /* 0x000fe2000000006f */
[----:B------:R-:W-:-:S05]  /*27b0*/  IMAD.WIDE R6, R13, 0x2, R16 ;  /* 0x000000020d067825 */ /* 0x000fca00078e0210 */
[----:B------:R0:W4:Y:S02]  /*27c0*/  @!P1 LDG.E.U16 R111, desc[UR18][R6.64] ;  /* 0x00000012066f9981 */ /* 0x000124000c1e1500 */
[----:B0-----:R-:W0:Y:S01]  /*27d0*/  S2R R7, SR_TID.X ;  /* 0x0000000000077919 */ /* 0x001e220000002100 */
[----:B------:R-:W-:-:S04]  /*27e0*/  LOP3.LUT R12, R0, 0x14, RZ, 0xfc, !PT ;  /* 0x00000014000c7812 */ /* 0x000fc800078efcff */
[----:B------:R-:W-:Y:S02]  /*27f0*/  ISETP.GE.AND P4, PT, R12, UR17, PT ;  /* 0x000000110c007c0c */ /* 0x000fe4000bf86270 */
[----:B------:R-:W-:Y:S02]  /*2800*/  LOP3.LUT R12, R0, 0x16, RZ, 0xfc, !PT ;  /* 0x00000016000c7812 */ /* 0x000fe400078efcff */
[----:B------:R-:W-:Y:S02]  /*2810*/  PRMT R124, RZ, 0x7610, R124 ;  /* 0x00007610ff7c7816 */ /* 0x000fe4000000007c */
[----:B------:R-:W-:Y:S02]  /*2820*/  ISETP.GE.AND P5, PT, R12, UR17, PT ;  /* 0x000000110c007c0c */ /* 0x000fe4000bfa6270 */
[----:B------:R-:W-:Y:S02]  /*2830*/  PRMT R125, RZ, 0x7610, R125 ;  /* 0x00007610ff7d7816 */ /* 0x000fe4000000007d */
[----:B------:R3:W4:Y:S01]  /*2840*/  @!P3 LDG.E.U16 R124, desc[UR18][R10.64] ;  /* 0x000000120a7cb981 */ /* 0x000722000c1e1500 */
[----:B------:R-:W-:-:S02]  /*2850*/  PRMT R2, RZ, 0x7610, R2 ;  /* 0x00007610ff027816 */ /* 0x000fc40000000002 */
[----:B------:R-:W-:Y:S01]  /*2860*/  PRMT R18, RZ, 0x7610, R18 ;  /* 0x00007610ff127816 */ /* 0x000fe20000000012 */
[----:B------:R4:W4:Y:S01]  /*2870*/  @!P2 LDG.E.U16 R125, desc[UR18][R8.64] ;  /* 0x00000012087da981 */ /* 0x000922000c1e1500 */
[----:B------:R-:W-:Y:S02]  /*2880*/  PRMT R121, RZ, 0x7610, R121 ;  /* 0x00007610ff797816 */ /* 0x000fe40000000079 */
[----:B0-----:R-:W-:-:S04]  /*2890*/  SHF.R.U32.HI R7, RZ, 0x8, R7 ;  /* 0x00000008ff077819 */ /* 0x001fc80000011607 */
[----:B------:R-:W-:-:S04]  /*28a0*/  SGXT.U32 R7, R7, 0x1 ;  /* 0x000000010707781a */ /* 0x000fc80000000000 */
[----:B------:R-:W-:-:S04]  /*28b0*/  LOP3.LUT R7, R7, 0x1c, RZ, 0xfc, !PT ;  /* 0x0000001c07077812 */ /* 0x000fc800078efcff */
[----:B------:R-:W-:Y:S01]  /*28c0*/  ISETP.GE.AND P1, PT, R7, UR17, PT ;  /* 0x0000001107007c0c */ /* 0x000fe2000bf26270 */
[----:B--2---:R-:W-:-:S05]  /*28d0*/  IMAD.WIDE R6, R119, 0x2, R16 ;  /* 0x0000000277067825 */ /* 0x004fca00078e0210 */
[----:B------:R-:W2:Y:S01]  /*28e0*/  @!P0 LDG.E.U16 R121, desc[UR18][R6.64] ;  /* 0x0000001206798981 */ /* 0x000ea2000c1e1500 */
[----:B---3--:R-:W-:-:S05]  /*28f0*/  IMAD.WIDE R10, R123, 0x2, R16 ;  /* 0x000000027b0a7825 */ /* 0x008fca00078e0210 */
[----:B------:R0:W3:Y:S01]  /*2900*/  @!P5 LDG.E.U16 R2, desc[UR18][R10.64] ;  /* 0x000000120a02d981 */ /* 0x0000e2000c1e1500 */
[----:B----4-:R-:W-:Y:S02]  /*2910*/  IMAD.WIDE R8, R120, 0x2, R16 ;  /* 0x0000000278087825 */ /* 0x010fe400078e0210 */
[----:B------:R-:W1:Y:S03]  /*2920*/  LDC R120, c[0x0][0x238] ;  /* 0x00008e00ff787b82 */ /* 0x000e660000000800 */
[----:B------:R-:W4:Y:S01]  /*2930*/  @!P4 LDG.E.U16 R18, desc[UR18][R8.64] ;  /* 0x000000120812c981 */ /* 0x000f22000c1e1500 */
[----:B------:R-:W1:Y:S01]  /*2940*/  S2R R119, SR_TID.X ;  /* 0x0000000000777919 */ /* 0x000e620000002100 */
[----:B------:R-:W-:-:S03]  /*2950*/  LOP3.LUT R13, R0, 0x1a, RZ, 0xfc, !PT ;  /* 0x0000001a000d7812 */ /* 0x000fc600078efcff */
[----:B0-----:R-:W0:Y:S01]  /*2960*/  LDC R11, c[0x0][0x238] ;  /* 0x00008e00ff0b7b82 */ /* 0x001e220000000800 */
[----:B------:R-:W-:Y:S02]  /*2970*/  ISETP.GE.AND P6, PT, R13, UR17, PT ;  /* 0x000000110d007c0c */ /* 0x000fe4000bfc6270 */
[----:B------:R-:W-:Y:S02]  /*2980*/  PRMT R118, RZ, 0x7610, R118 ;  /* 0x00007610ff767816 */ /* 0x000fe40000000076 */
[----:B-1----:R-:W-:-:S04]  /*2990*/  SHF.R.U32.HI R119, RZ, 0x8, R119 ;  /* 0x00000008ff777819 */ /* 0x002fc80000011677 */
[----:B------:R-:W-:-:S04]  /*29a0*/  SGXT.U32 R119, R119, 0x1 ;  /* 0x000000017777781a */ /* 0x000fc80000000000 */
[----:B------:R-:W-:-:S05]  /*29b0*/  LOP3.LUT R119, R119, 0x1a, RZ, 0xfc, !PT ;  /* 0x0000001a77777812 */ /* 0x000fca00078efcff */
[----:B------:R-:W-:-:S04]  /*29c0*/  IMAD R119, R119, R120, RZ ;  /* 0x0000007877777224 */ /* 0x000fc800078e02ff */
[----:B------:R-:W-:-:S05]  /*29d0*/  IMAD.WIDE R6, R119, 0x2, R16 ;  /* 0x0000000277067825 */ /* 0x000fca00078e0210 */
[----:B------:R1:W2:Y:S01]  /*29e0*/  @!P6 LDG.E.U16 R118, desc[UR18][R6.64] ;  /* 0x000000120676e981 */ /* 0x0002a2000c1e1500 */
[----:B------:R-:W0:Y:S03]  /*29f0*/  S2R R119, SR_TID.X ;  /* 0x0000000000777919 */ /* 0x000e260000002100 */
[----:B------:R1:W-:Y:S01]  /*2a00*/  STL [R1+0x28], R111 ;  /* 0x0000286f01007387 */ /* 0x0003e20000100800 */
[----:B------:R-:W-:Y:S01]  /*2a10*/  PRMT R19, RZ, 0x7610, R19 ;  /* 0x00007610ff137816 */ /* 0x000fe20000000013 */
[----:B-1----:R-:W1:Y:S02]  /*2a20*/  LDC R7, c[0x0][0x238] ;  /* 0x00008e00ff077b82 */ /* 0x002e640000000800 */
[----:B------:R-:W2:Y:S04]  /*2a30*/  LDL.LU R111, [R1+0xc0] ;  /* 0x0000c000016f7983 */ /* 0x000ea80000300800 */
[----:B------:R0:W-:Y:S04]  /*2a40*/  STL [R1+0x24], R125 ;  /* 0x0000247d01007387 */ /* 0x0001e80000100800 */
[----:B0-----:R-:W2:Y:S04]  /*2a50*/  LDL.LU R125, [R1+0xbc] ;  /* 0x0000bc00017d7983 */ /* 0x001ea80000300800 */
[----:B------:R0:W-:Y:S04]  /*2a60*/  STL [R1+0x20], R124 ;  /* 0x0000207c01007387 */ /* 0x0001e80000100800 */
[----:B0-----:R-:W2:Y:S01]  /*2a70*/  LDL.LU R124, [R1+0xb8] ;  /* 0x0000b800017c7983 */ /* 0x001ea20000300800 */
[----:B------:R-:W-:-:S04]  /*2a80*/  SHF.R.U32.HI R120, RZ, 0x8, R119 ;  /* 0x00000008ff787819 */ /* 0x000fc80000011677 */
[----:B------:R-:W-:-:S04]  /*2a90*/  SGXT.U32 R120, R120, 0x1 ;  /* 0x000000017878781a */ /* 0x000fc80000000000 */
[----:B------:R-:W-:Y:S01]  /*2aa0*/  LOP3.LUT R120, R120, 0x1c, RZ, 0xfc, !PT ;  /* 0x0000001c78787812 */ /* 0x000fe200078efcff */
[----:B---3--:R-:W-:Y:S04]  /*2ab0*/  STL [R1+0x78], R2 ;  /* 0x0000780201007387 */ /* 0x008fe80000100800 */
[----:B----4-:R-:W-:Y:S04]  /*2ac0*/  STL [R1+0x10], R18 ;  /* 0x0000101201007387 */ /* 0x010fe80000100800 */
[----:B--2---:R0:W-:Y:S02]  /*2ad0*/  STL [R1+0x14], R121 ;  /* 0x0000147901007387 */ /* 0x0041e40000100800 */
[----:B0-----:R-:W0:Y:S02]  /*2ae0*/  LDC R121, c[0x0][0x238] ;  /* 0x00008e00ff797b82 */ /* 0x001e240000000800 */
[----:B0-----:R-:W-:-:S04]  /*2af0*/  IMAD R120, R120, R121, RZ ;  /* 0x0000007978787224 */ /* 0x001fc800078e02ff */
[----:B------:R-:W-:-:S05]  /*2b00*/  IMAD.WIDE R8, R120, 0x2, R16 ;  /* 0x0000000278087825 */ /* 0x000fca00078e0210 */
[----:B------:R0:W2:Y:S01]  /*2b10*/  @!P1 LDG.E.U16 R19, desc[UR18][R8.64] ;  /* 0x0000001208139981 */ /* 0x0000a2000c1e1500 */
[----:B------:R-:W-:-:S04]  /*2b20*/  SHF.R.U32.HI R18, RZ, 0x8, R119 ;  /* 0x00000008ff127819 */ /* 0x000fc80000011677 */
[----:B------:R-:W-:-:S04]  /*2b30*/  SGXT.U32 R18, R18, 0x1 ;  /* 0x000000011212781a */ /* 0x000fc80000000000 */
[----:B------:R-:W-:Y:S01]  /*2b40*/  LOP3.LUT R18, R18, 0x1e, RZ, 0xfc, !PT ;  /* 0x0000001e12127812 */ /* 0x000fe200078efcff */
[----:B------:R3:W-:Y:S03]  /*2b50*/  STL [R1+0xc], R118 ;  /* 0x00000c7601007387 */ /* 0x0007e60000100800 */
[----:B------:R-:W-:Y:S02]  /*2b60*/  ISETP.GE.AND P0, PT, R18, UR17, PT ;  /* 0x0000001112007c0c */ /* 0x000fe4000bf06270 */
[--C-:B------:R-:W-:Y:S02]  /*2b70*/  SHF.R.U32.HI R18, RZ, 0x8, R119.reuse ;  /* 0x00000008ff127819 */ /* 0x100fe40000011677 */
[--C-:B---3--:R-:W-:Y:S02]  /*2b80*/  SHF.R.U32.HI R118, RZ, 0x8, R119.reuse ;  /* 0x00000008ff767819 */ /* 0x108fe40000011677 */
[----:B------:R-:W-:-:S04]  /*2b90*/  SHF.R.U32.HI R119, RZ, 0x8, R119 ;  /* 0x00000008ff777819 */ /* 0x000fc80000011677 */
[----:B------:R-:W-:-:S04]  /*2ba0*/  SGXT.U32 R119, R119, 0x1 ;  /* 0x000000017777781a */ /* 0x000fc80000000000 */
[----:B------:R-:W-:-:S04]  /*2bb0*/  LOP3.LUT R119, R119, 0x22, RZ, 0xfc, !PT ;  /* 0x0000002277777812 */ /* 0x000fc800078efcff */
[----:B------:R-:W-:Y:S02]  /*2bc0*/  ISETP.GE.AND P2, PT, R119, UR17, PT ;  /* 0x0000001177007c0c */ /* 0x000fe4000bf46270 */
[----:B------:R-:W3:Y:S01]  /*2bd0*/  S2R R119, SR_TID.X ;  /* 0x0000000000777919 */ /* 0x000ee20000002100 */
[----:B------:R-:W-:-:S04]  /*2be0*/  SGXT.U32 R118, R118, 0x1 ;  /* 0x000000017676781a */ /* 0x000fc80000000000 */
[----:B------:R-:W-:-:S04]  /*2bf0*/  LOP3.LUT R118, R118, 0x24, RZ, 0xfc, !PT ;  /* 0x0000002476767812 */ /* 0x000fc800078efcff */
[----:B------:R-:W-:Y:S02]  /*2c00*/  ISETP.GE.AND P3, PT, R118, UR17, PT ;  /* 0x0000001176007c0c */ /* 0x000fe4000bf66270 */
[----:B------:R-:W4:Y:S01]  /*2c10*/  LDC R118, c[0x0][0x238] ;  /* 0x00008e00ff767b82 */ /* 0x000f220000000800 */
[----:B------:R-:W-:Y:S02]  /*2c20*/  PRMT R5, RZ, 0x7610, R5 ;  /* 0x00007610ff057816 */ /* 0x000fe40000000005 */
[----:B------:R-:W-:Y:S02]  /*2c30*/  PRMT R13, RZ, 0x7610, R13 ;  /* 0x00007610ff0d7816 */ /* 0x000fe4000000000d */
[--C-:B---3--:R-:W-:Y:S02]  /*2c40*/  SHF.R.U32.HI R6, RZ, 0x8, R119.reuse ;  /* 0x00000008ff067819 */ /* 0x108fe40000011677 */
[----:B------:R-:W-:Y:S02]  /*2c50*/  SHF.R.U32.HI R10, RZ, 0x8, R119 ;  /* 0x00000008ff0a7819 */ /* 0x000fe40000011677 */
[----:B------:R-:W-:-:S02]  /*2c60*/  SGXT.U32 R6, R6, 0x1 ;  /* 0x000000010606781a */ /* 0x000fc40000000000 */
[----:B------:R-:W-:Y:S02]  /*2c70*/  SGXT.U32 R10, R10, 0x1 ;  /* 0x000000010a0a781a */ /* 0x000fe40000000000 */
[----:B------:R-:W-:Y:S02]  /*2c80*/  LOP3.LUT R6, R6, 0x1e, RZ, 0xfc, !PT ;  /* 0x0000001e06067812 */ /* 0x000fe400078efcff */
[----:B------:R-:W-:-:S03]  /*2c90*/  LOP3.LUT R10, R10, 0x22, RZ, 0xfc, !PT ;  /* 0x000000220a0a7812 */ /* 0x000fc600078efcff */
[----:B-1----:R-:W-:Y:S02]  /*2ca0*/  IMAD R6, R6, R7, RZ ;  /* 0x0000000706067224 */ /* 0x002fe400078e02ff */
[----:B------:R-:W-:Y:S02]  /*2cb0*/  IMAD R10, R10, R11, RZ ;  /* 0x0000000b0a0a7224 */ /* 0x000fe400078e02ff */
[----:B------:R-:W-:-:S04]  /*2cc0*/  IMAD.WIDE R6, R6, 0x2, R16 ;  /* 0x0000000206067825 */ /* 0x000fc800078e0210 */
[----:B0-----:R-:W-:Y:S01]  /*2cd0*/  IMAD.WIDE R8, R10, 0x2, R16 ;  /* 0x000000020a087825 */ /* 0x001fe200078e0210 */
[----:B------:R-:W3:Y:S04]  /*2ce0*/  @!P0 LDG.E.U16 R5, desc[UR18][R6.64] ;  /* 0x0000001206058981 */ /* 0x000ee8000c1e1500 */
[----:B------:R-:W3:Y:S01]  /*2cf0*/  @!P2 LDG.E.U16 R13, desc[UR18][R8.64] ;  /* 0x00000012080da981 */ /* 0x000ee2000c1e1500 */
[----:B------:R-:W-:-:S03]  /*2d00*/  PRMT R12, RZ, 0x7610, R12 ;  /* 0x00007610ff0c7816 */ /* 0x000fc6000000000c */
[----:B--2---:R0:W-:Y:S02]  /*2d10*/  STL [R1+0x8], R19 ;  /* 0x0000081301007387 */ /* 0x0041e40000100800 */
[----:B0-----:R-:W-:-:S04]  /*2d20*/  SHF.R.U32.HI R19, RZ, 0x8, R119 ;  /* 0x00000008ff137819 */ /* 0x001fc80000011677 */
[----:B------:R-:W-:-:S04]  /*2d30*/  SGXT.U32 R19, R19, 0x1 ;  /* 0x000000011313781a */ /* 0x000fc80000000000 */
[----:B------:R-:W-:-:S05]  /*2d40*/  LOP3.LUT R19, R19, 0x24, RZ, 0xfc, !PT ;  /* 0x0000002413137812 */ /* 0x000fca00078efcff */
[----:B----4-:R-:W-:-:S04]  /*2d50*/  IMAD R19, R19, R118, RZ ;  /* 0x0000007613137224 */ /* 0x010fc800078e02ff */
[----:B------:R-:W-:Y:S01]  /*2d60*/  IMAD.WIDE R10, R19, 0x2, R16 ;  /* 0x00000002130a7825 */ /* 0x000fe200078e0210 */
[----:B------:R-:W-:Y:S01]  /*2d70*/  SGXT.U32 R18, R18, 0x1 ;  /* 0x000000011212781a */ /* 0x000fe20000000000 */
[----:B------:R-:W0:Y:S03]  /*2d80*/  LDC R19, c[0x0][0x238] ;  /* 0x00008e00ff137b82 */ /* 0x000e260000000800 */
[----:B------:R1:W2:Y:S01]  /*2d90*/  @!P3 LDG.E.U16 R12, desc[UR18][R10.64] ;  /* 0x000000120a0cb981 */ /* 0x0002a2000c1e1500 */
[----:B------:R-:W-:-:S04]  /*2da0*/  LOP3.LUT R18, R18, 0x26, RZ, 0xfc, !PT ;  /* 0x0000002612127812 */ /* 0x000fc800078efcff */
[----:B------:R-:W-:Y:S02]  /*2db0*/  ISETP.GE.AND P1, PT, R18, UR17, PT ;  /* 0x0000001112007c0c */ /* 0x000fe4000bf26270 */
[----:B------:R-:W-:Y:S02]  /*2dc0*/  SHF.R.U32.HI R18, RZ, 0x8, R119 ;  /* 0x00000008ff127819 */ /* 0x000fe40000011677 */
[----:B------:R-:W-:Y:S01]  /*2dd0*/  PRMT R3, RZ, 0x7610, R3 ;  /* 0x00007610ff037816 */ /* 0x000fe20000000003 */
[----:B-1----:R-:W1:Y:S01]  /*2de0*/  LDC R11, c[0x0][0x238] ;  /* 0x00008e00ff0b7b82 */ /* 0x002e620000000800 */
[----:B------:R-:W-:-:S04]  /*2df0*/  SGXT.U32 R18, R18, 0x1 ;  /* 0x000000011212781a */ /* 0x000fc80000000000 */
[----:B------:R-:W-:-:S04]  /*2e00*/  LOP3.LUT R18, R18, 0x2a, RZ, 0xfc, !PT ;  /* 0x0000002a12127812 */ /* 0x000fc800078efcff */
[----:B------:R-:W-:Y:S02]  /*2e10*/  ISETP.GE.AND P4, PT, R18, UR17, PT ;  /* 0x0000001112007c0c */ /* 0x000fe4000bf86270 */
[----:B------:R-:W4:Y:S01]  /*2e20*/  S2R R18, SR_TID.X ;  /* 0x0000000000127919 */ /* 0x000f220000002100 */
[----:B---3--:R-:W-:Y:S04]  /*2e30*/  STL [R1+0x7c], R5 ;  /* 0x00007c0501007387 */ /* 0x008fe80000100800 */
[----:B------:R3:W-:Y:S02]  /*2e40*/  STL [R1+0x4], R13 ;  /* 0x0000040d01007387 */ /* 0x0007e40000100800 */
[----:B---3--:R-:W3:Y:S01]  /*2e50*/  LDC R13, c[0x0][0x238] ;  /* 0x00008e00ff0d7b82 */ /* 0x008ee20000000800 */
[----:B------:R-:W-:Y:S01]  /*2e60*/  PRMT R2, RZ, 0x7610, R2 ;  /* 0x00007610ff027816 */ /* 0x000fe20000000002 */
[----:B--2---:R4:W-:Y:S02]  /*2e70*/  STL [R1], R12 ;  /* 0x0000000c01007387 */ /* 0x0049e40000100800 */
[----:B----4-:R-:W-:-:S04]  /*2e80*/  SHF.R.U32.HI R12, RZ, 0x8, R18 ;  /* 0x00000008ff0c7819 */ /* 0x010fc80000011612 */
[----:B------:R-:W-:-:S04]  /*2e90*/  SGXT.U32 R12, R12, 0x1 ;  /* 0x000000010c0c781a */ /* 0x000fc80000000000 */
[----:B------:R-:W-:-:S05]  /*2ea0*/  LOP3.LUT R12, R12, 0x26, RZ, 0xfc, !PT ;  /* 0x000000260c0c7812 */ /* 0x000fca00078efcff */
[----:B---3--:R-:W-:Y:S01]  /*2eb0*/  IMAD R12, R12, R13, RZ ;  /* 0x0000000d0c0c7224 */ /* 0x008fe200078e02ff */
[----:B------:R-:W-:-:S03]  /*2ec0*/  SHF.R.U32.HI R13, RZ, 0x8, R18 ;  /* 0x00000008ff0d7819 */ /* 0x000fc60000011612 */
[----:B------:R-:W-:Y:S01]  /*2ed0*/  IMAD.WIDE R6, R12, 0x2, R16 ;  /* 0x000000020c067825 */ /* 0x000fe200078e0210 */
[--C-:B------:R-:W-:Y:S02]  /*2ee0*/  SHF.R.U32.HI R12, RZ, 0x8, R18.reuse ;  /* 0x00000008ff0c7819 */ /* 0x100fe40000011612 */
[----:B------:R-:W-:Y:S02]  /*2ef0*/  SHF.R.U32.HI R18, RZ, 0x8, R18 ;  /* 0x00000008ff127819 */ /* 0x000fe40000011612 */
[----:B------:R2:W3:Y:S02]  /*2f00*/  @!P1 LDG.E.U16 R3, desc[UR18][R6.64] ;  /* 0x0000001206039981 */ /* 0x0004e4000c1e1500 */
[----:B------:R-:W-:-:S04]  /*2f10*/  SGXT.U32 R18, R18, 0x1 ;  /* 0x000000011212781a */ /* 0x000fc80000000000 */
[----:B------:R-:W-:-:S05]  /*2f20*/  LOP3.LUT R18, R18, 0x2a, RZ, 0xfc, !PT ;  /* 0x0000002a12127812 */ /* 0x000fca00078efcff */
[----:B0-----:R-:W-:Y:S01]  /*2f30*/  IMAD R18, R18, R19, RZ ;  /* 0x0000001312127224 */ /* 0x001fe200078e02ff */
[----:B------:R-:W-:Y:S01]  /*2f40*/  SGXT.U32 R12, R12, 0x1 ;  /* 0x000000010c0c781a */ /* 0x000fe20000000000 */
[----:B------:R-:W0:Y:S02]  /*2f50*/  LDC R19, c[0x0][0x238] ;  /* 0x00008e00ff137b82 */ /* 0x000e240000000800 */
[----:B------:R-:W-:-:S05]  /*2f60*/  IMAD.WIDE R8, R18, 0x2, R16 ;  /* 0x0000000212087825 */ /* 0x000fca00078e0210 */
[----:B------:R4:W3:Y:S01]  /*2f70*/  @!P4 LDG.E.U16 R2, desc[UR18][R8.64] ;  /* 0x000000120802c981 */ /* 0x0008e2000c1e1500 */
[----:B------:R-:W1:Y:S01]  /*2f80*/  S2R R18, SR_TID.X ;  /* 0x0000000000127919 */ /* 0x000e620000002100 */
[----:B------:R-:W-:-:S04]  /*2f90*/  LOP3.LUT R12, R12, 0x2e, RZ, 0xfc, !PT ;  /* 0x0000002e0c0c7812 */ /* 0x000fc800078efcff */
[----:B------:R-:W-:Y:S02]  /*2fa0*/  ISETP.GE.AND P2, PT, R12, UR17, PT ;  /* 0x000000110c007c0c */ /* 0x000fe4000bf46270 */
[----:B-1----:R-:W-:-:S04]  /*2fb0*/  SHF.R.U32.HI R12, RZ, 0x8, R18 ;  /* 0x00000008ff0c7819 */ /* 0x002fc80000011612 */
[----:B------:R-:W-:-:S04]  /*2fc0*/  SGXT.U32 R12, R12, 0x1 ;  /* 0x000000010c0c781a */ /* 0x000fc80000000000 */
[----:B------:R-:W-:-:S04]  /*2fd0*/  LOP3.LUT R12, R12, 0x32, RZ, 0xfc, !PT ;  /* 0x000000320c0c7812 */ /* 0x000fc800078efcff */
[----:B------:R-:W-:Y:S02]  /*2fe0*/  ISETP.GE.AND P1, PT, R12, UR17, PT ;  /* 0x000000110c007c0c */ /* 0x000fe4000bf26270 */
[--C-:B------:R-:W-:Y:S02]  /*2ff0*/  SHF.R.U32.HI R12, RZ, 0x8, R18.reuse ;  /* 0x00000008ff0c7819 */ /* 0x100fe40000011612 */
[----:B------:R-:W-:-:S04]  /*3000*/  SHF.R.U32.HI R18, RZ, 0x8, R18 ;  /* 0x00000008ff127819 */ /* 0x000fc80000011612 */
[----:B------:R-:W-:-:S04]  /*3010*/  SGXT.U32 R18, R18, 0x1 ;  /* 0x000000011212781a */ /* 0x000fc80000000000 */
[----:B------:R-:W-:Y:S02]  /*3020*/  LOP3.LUT R18, R18, 0x2c, RZ, 0xfc, !PT ;  /* 0x0000002c12127812 */ /* 0x000fe400078efcff */
[----:B------:R-:W-:-:S03]  /*3030*/  SGXT.U32 R13, R13, 0x1 ;  /* 0x000000010d0d781a */ /* 0x000fc60000000000 */
[----:B0-----:R-:W-:Y:S01]  /*3040*/  IMAD R18, R18, R19, RZ ;  /* 0x0000001312127224 */ /* 0x001fe200078e02ff */
[----:B------:R-:W-:-:S03]  /*3050*/  LOP3.LUT R13, R13, 0x2c, RZ, 0xfc, !PT ;  /* 0x0000002c0d0d7812 */ /* 0x000fc600078efcff */
[----:B--2---:R-:W-:Y:S02]  /*3060*/  IMAD.WIDE R6, R18, 0x2, R16 ;  /* 0x0000000212067825 */ /* 0x004fe400078e0210 */
[----:B------:R-:W0:Y:S01]  /*3070*/  S2R R18, SR_TID.X ;  /* 0x0000000000127919 */ /* 0x000e220000002100 */
[----:B------:R-:W-:Y:S02]  /*3080*/  ISETP.GE.AND P0, PT, R13, UR17, PT ;  /* 0x000000110d007c0c */ /* 0x000fe4000bf06270 */
[----:B------:R-:W1:Y:S01]  /*3090*/  LDC R13, c[0x0][0x238] ;  /* 0x00008e00ff0d7b82 */ /* 0x000e620000000800 */
[----:B------:R-:W-:-:S04]  /*30a0*/  SGXT.U32 R12, R12, 0x1 ;  /* 0x000000010c0c781a */ /* 0x000fc80000000000 */
[----:B------:R-:W-:Y:S02]  /*30b0*/  LOP3.LUT R12, R12, 0x2e, RZ, 0xfc, !PT ;  /* 0x0000002e0c0c7812 */ /* 0x000fe400078efcff */
[----:B------:R-:W-:-:S06]  /*30c0*/  PRMT R5, RZ, 0x7610, R5 ;  /* 0x00007610ff057816 */ /* 0x000fcc0000000005 */
[----:B------:R-:W2:Y:S01]  /*30d0*/  @!P0 LDG.E.U16 R5, desc[UR18][R6.64] ;  /* 0x0000001206058981 */ /* 0x000ea2000c1e1500 */
[----:B-1----:R-:W-:Y:S02]  /*30e0*/  IMAD R12, R12, R13, RZ ;  /* 0x0000000d0c0c7224 */ /* 0x002fe400078e02ff */
[----:B------:R-:W1:Y:S02]  /*30f0*/  LDC R13, c[0x0][0x238] ;  /* 0x00008e00ff0d7b82 */ /* 0x000e640000000800 */
[----:B----4-:R-:W-:Y:S01]  /*3100*/  IMAD.WIDE R8, R12, 0x2, R16 ;  /* 0x000000020c087825 */ /* 0x010fe200078e0210 */
[--C-:B0-----:R-:W-:Y:S02]  /*3110*/  SHF.R.U32.HI R12, RZ, 0x8, R18.reuse ;  /* 0x00000008ff0c7819 */ /* 0x101fe40000011612 */
[----:B------:R-:W-:-:S04]  /*3120*/  SHF.R.U32.HI R18, RZ, 0x8, R18 ;  /* 0x00000008ff127819 */ /* 0x000fc80000011612 */
[----:B------:R-:W-:-:S04]  /*3130*/  SGXT.U32 R18, R18, 0x1 ;  /* 0x000000011212781a */ /* 0x000fc80000000000 */
[----:B------:R-:W-:-:S04]  /*3140*/  LOP3.LUT R18, R18, 0x34, RZ, 0xfc, !PT ;  /* 0x0000003412127812 */ /* 0x000fc800078efcff */
[----:B------:R-:W-:Y:S02]  /*3150*/  ISETP.GE.AND P0, PT, R18, UR17, PT ;  /* 0x0000001112007c0c */ /* 0x000fe4000bf06270 */
[----:B------:R-:W0:Y:S01]  /*3160*/  S2R R18, SR_TID.X ;  /* 0x0000000000127919 */ /* 0x000e220000002100 */
[----:B------:R-:W-:-:S04]  /*3170*/  SGXT.U32 R12, R12, 0x1 ;  /* 0x000000010c0c781a */ /* 0x000fc80000000000 */
[----:B------:R-:W-:-:S05]  /*3180*/  LOP3.LUT R12, R12, 0x32, RZ, 0xfc, !PT ;  /* 0x000000320c0c7812 */ /* 0x000fca00078efcff */
[----:B-1----:R-:W-:Y:S02]  /*3190*/  IMAD R12, R12, R13, RZ ;  /* 0x0000000d0c0c7224 */ /* 0x002fe400078e02ff */
[----:B------:R-:W1:Y:S01]  /*31a0*/  LDC R13, c[0x0][0x238] ;  /* 0x00008e00ff0d7b82 */ /* 0x000e620000000800 */
[----:B------:R-:W-:-:S06]  /*31b0*/  PRMT R0, RZ, 0x7610, R0 ;  /* 0x00007610ff007816 */ /* 0x000fcc0000000000 */
[----:B------:R4:W2:Y:S02]  /*31c0*/  @!P2 LDG.E.U16 R0, desc[UR18][R8.64] ;  /* 0x000000120800a981 */ /* 0x0008a4000c1e1500 */
[----:B----4-:R-:W-:Y:S01]  /*31d0*/  IMAD.WIDE R8, R12, 0x2, R16 ;  /* 0x000000020c087825 */ /* 0x010fe200078e0210 */
[----:B0-----:R-:W-:-:S04]  /*31e0*/  SHF.R.U32.HI R12, RZ, 0x8, R18 ;  /* 0x00000008ff0c7819 */ /* 0x001fc80000011612 */
[----:B------:R-:W-:Y:S02]  /*31f0*/  SGXT.U32 R12, R12, 0x1 ;  /* 0x000000010c0c781a */ /* 0x000fe40000000000 */
[----:B------:R-:W-:Y:S02]  /*3200*/  SHF.R.U32.HI R10, RZ, 0x8, R18 ;  /* 0x00000008ff0a7819 */ /* 0x000fe40000011612 */
[----:B------:R-:W-:Y:S02]  /*3210*/  LOP3.LUT R12, R12, 0x34, RZ, 0xfc, !PT ;  /* 0x000000340c0c7812 */ /* 0x000fe400078efcff */
[----:B------:R-:W-:Y:S01]  /*3220*/  PRMT R6, RZ, 0x7610, R6 ;  /* 0x00007610ff067816 */ /* 0x000fe20000000006 */
[----:B------:R-:W0:Y:S01]  /*3230*/  S2R R19, SR_TID.X ;  /* 0x0000000000137919 */ /* 0x000e220000002100 */
[----:B------:R-:W-:Y:S01]  /*3240*/  SGXT.U32 R10, R10, 0x1 ;  /* 0x000000010a0a781a */ /* 0x000fe20000000000 */
[----:B-1----:R-:W-:Y:S02]  /*3250*/  IMAD R12, R12, R13, RZ ;  /* 0x0000000d0c0c7224 */ /* 0x002fe400078e02ff */
[----:B------:R-:W1:Y:S01]  /*3260*/  LDC R13, c[0x0][0x238] ;  /* 0x00008e00ff0d7b82 */ /* 0x000e620000000800 */
[----:B------:R4:W2:Y:S01]  /*3270*/  @!P1 LDG.E.U16 R6, desc[UR18][R8.64] ;  /* 0x0000001208069981 */ /* 0x0008a2000c1e1500 */
[----:B------:R-:W-:-:S04]  /*3280*/  LOP3.LUT R10, R10, 0x36, RZ, 0xfc, !PT ;  /* 0x000000360a0a7812 */ /* 0x000fc800078efcff */
[----:B------:R-:W-:Y:S01]  /*3290*/  ISETP.GE.AND P1, PT, R10, UR17, PT ;  /* 0x000000110a007c0c */ /* 0x000fe2000bf26270 */
[----:B----4-:R-:W-:Y:S01]  /*32a0*/  IMAD.WIDE R8, R12, 0x2, R16 ;  /* 0x000000020c087825 */ /* 0x010fe200078e0210 */
[--C-:B------:R-:W-:Y:S02]  /*32b0*/  SHF.R.U32.HI R12, RZ, 0x8, R18.reuse ;  /* 0x00000008ff0c7819 */ /* 0x100fe40000011612 */
[----:B------:R-:W-:Y:S02]  /*32c0*/  SHF.R.U32.HI R10, RZ, 0x8, R18 ;  /* 0x00000008ff0a7819 */ /* 0x000fe40000011612 */
[----:B------:R-:W-:Y:S02]  /*32d0*/  SGXT.U32 R12, R12, 0x1 ;  /* 0x000000010c0c781a */ /* 0x000fe40000000000 */
[----:B------:R-:W-:Y:S02]  /*32e0*/  PRMT R7, RZ, 0x7610, R7 ;  /* 0x00007610ff077816 */ /* 0x000fe40000000007 */
[----:B------:R-:W-:-:S02]  /*32f0*/  SGXT.U32 R10, R10, 0x1 ;  /* 0x000000010a0a781a */ /* 0x000fc40000000000 */
[----:B------:R-:W-:Y:S02]  /*3300*/  LOP3.LUT R12, R12, 0x3a, RZ, 0xfc, !PT ;  /* 0x0000003a0c0c7812 */ /* 0x000fe400078efcff */
[----:B------:R4:W2:Y:S01]  /*3310*/  @!P0 LDG.E.U16 R7, desc[UR18][R8.64] ;  /* 0x0000001208078981 */ /* 0x0008a2000c1e1500 */
[----:B------:R-:W-:Y:S02]  /*3320*/  LOP3.LUT R10, R10, 0x36, RZ, 0xfc, !PT ;  /* 0x000000360a0a7812 */ /* 0x000fe400078efcff */
[----:B------:R-:W-:Y:S02]  /*3330*/  ISETP.GE.AND P0, PT, R12, UR17, PT ;  /* 0x000000110c007c0c */ /* 0x000fe4000bf06270 */
[----:B------:R-:W-:Y:S01]  /*3340*/  SHF.R.U32.HI R12, RZ, 0x8, R18 ;  /* 0x00000008ff0c7819 */ /* 0x000fe20000011612 */
[----:B------:R-:W-:-:S03]  /*3350*/  IMAD R10, R10, R11, RZ ;  /* 0x0000000b0a0a7224 */ /* 0x000fc600078e02ff */
[----:B------:R-:W-:Y:S01]  /*3360*/  SGXT.U32 R12, R12, 0x1 ;  /* 0x000000010c0c781a */ /* 0x000fe20000000000 */
[----:B------:R-:W-:Y:S01]  /*3370*/  IMAD.WIDE R10, R10, 0x2, R16 ;  /* 0x000000020a0a7825 */ /* 0x000fe200078e0210 */
[----:B----4-:R-:W-:Y:S02]  /*3380*/  PRMT R8, RZ, 0x7610, R8 ;  /* 0x00007610ff087816 */ /* 0x010fe40000000008 */
[----:B------:R-:W-:-:S04]  /*3390*/  LOP3.LUT R12, R12, 0x3a, RZ, 0xfc, !PT ;  /* 0x0000003a0c0c7812 */ /* 0x000fc800078efcff */
[----:B------:R4:W2:Y:S01]  /*33a0*/  @!P1 LDG.E.U16 R8, desc[UR18][R10.64] ;  /* 0x000000120a089981 */ /* 0x0008a2000c1e1500 */
[----:B-1----:R-:W-:Y:S01]  /*33b0*/  IMAD R12, R12, R13, RZ ;  /* 0x0000000d0c0c7224 */ /* 0x002fe200078e02ff */
[----:B------:R-:W-:-:S03]  /*33c0*/  PRMT R9, RZ, 0x7610, R9 ;  /* 0x00007610ff097816 */ /* 0x000fc60000000009 */
[----:B----4-:R-:W-:Y:S01]  /*33d0*/  IMAD.WIDE R10, R12, 0x2, R16 ;  /* 0x000000020c0a7825 */ /* 0x010fe200078e0210 */
[----:B0-----:R-:W-:-:S04]  /*33e0*/  SHF.R.U32.HI R12, RZ, 0x8, R19 ;  /* 0x00000008ff0c7819 */ /* 0x001fc80000011613 */
[----:B------:R-:W-:Y:S01]  /*33f0*/  SGXT.U32 R12, R12, 0x1 ;  /* 0x000000010c0c781a */ /* 0x000fe20000000000 */
[----:B------:R0:W4:Y:S03]  /*3400*/  @!P0 LDG.E.U16 R9, desc[UR18][R10.64] ;  /* 0x000000120a098981 */ /* 0x000126000c1e1500 */
[----:B------:R-:W-:-:S04]  /*3410*/  LOP3.LUT R12, R12, 0x3e, RZ, 0xfc, !PT ;  /* 0x0000003e0c0c7812 */ /* 0x000fc800078efcff */
[----:B------:R-:W-:Y:S02]  /*3420*/  ISETP.GE.AND P0, PT, R12, UR17, PT ;  /* 0x000000110c007c0c */ /* 0x000fe4000bf06270 */
[----:B0-----:R-:W-:Y:S01]  /*3430*/  PRMT R10, RZ, 0x7610, R10 ;  /* 0x00007610ff0a7816 */ /* 0x001fe2000000000a */
[----:B---3--:R0:W-:Y:S02]  /*3440*/  STL [R1+0x80], R3 ;  /* 0x0000800301007387 */ /* 0x0081e40000100800 */
[----:B0-----:R-:W0:Y:S02]  /*3450*/  LDC R3, c[0x0][0x238] ;  /* 0x00008e00ff037b82 */ /* 0x001e240000000800 */
[----:B------:R1:W-:Y:S02]  /*3460*/  STL [R1+0x94], R2 ;  /* 0x0000940201007387 */ /* 0x0003e40000100800 */
[----:B-1----:R-:W-:-:S04]  /*3470*/  SHF.R.U32.HI R2, RZ, 0x8, R18 ;  /* 0x00000008ff027819 */ /* 0x002fc80000011612 */
[----:B------:R-:W-:-:S04]  /*3480*/  SGXT.U32 R2, R2, 0x1 ;  /* 0x000000010202781a */ /* 0x000fc80000000000 */
[----:B------:R-:W-:-:S04]  /*3490*/  LOP3.LUT R2, R2, 0x3c, RZ, 0xfc, !PT ;  /* 0x0000003c02027812 */ /* 0x000fc800078efcff */
[----:B------:R-:W-:Y:S02]  /*34a0*/  ISETP.GE.AND P1, PT, R2, UR17, PT ;  /* 0x0000001102007c0c */ /* 0x000fe4000bf26270 */
[----:B------:R-:W-:-:S04]  /*34b0*/  SHF.R.U32.HI R2, RZ, 0x8, R19 ;  /* 0x00000008ff027819 */ /* 0x000fc80000011613 */
[----:B------:R-:W-:-:S04]  /*34c0*/  SGXT.U32 R2, R2, 0x1 ;  /* 0x000000010202781a */ /* 0x000fc80000000000 */
[----:B------:R-:W-:-:S05]  /*34d0*/  LOP3.LUT R2, R2, 0x3c, RZ, 0xfc, !PT ;  /* 0x0000003c02027812 */ /* 0x000fca00078efcff */
[----:B0-----:R-:W-:Y:S02]  /*34e0*/  IMAD R2, R2, R3, RZ ;  /* 0x0000000302027224 */ /* 0x001fe400078e02ff */
[----:B------:R-:W0:Y:S02]  /*34f0*/  LDC R3, c[0x0][0x238] ;  /* 0x00008e00ff037b82 */ /* 0x000e240000000800 */
[----:B------:R-:W-:-:S05]  /*3500*/  IMAD.WIDE R12, R2, 0x2, R16 ;  /* 0x00000002020c7825 */ /* 0x000fca00078e0210 */
[----:B------:R1:W3:Y:S01]  /*3510*/  @!P1 LDG.E.U16 R10, desc[UR18][R12.64] ;  /* 0x000000120c0a9981 */ /* 0x0002e2000c1e1500 */
[----:B------:R-:W-:-:S04]  /*3520*/  SHF.R.U32.HI R2, RZ, 0x8, R18 ;  /* 0x00000008ff027819 */ /* 0x000fc80000011612 */
[----:B------:R-:W-:-:S04]  /*3530*/  SGXT.U32 R2, R2, 0x1 ;  /* 0x000000010202781a */ /* 0x000fc80000000000 */
[----:B------:R-:W-:Y:S02]  /*3540*/  LOP3.LUT R2, R2, 0x3e, RZ, 0xfc, !PT ;  /* 0x0000003e02027812 */ /* 0x000fe400078efcff */
[----:B------:R-:W-:-:S03]  /*3550*/  PRMT R11, RZ, 0x7610, R11 ;  /* 0x00007610ff0b7816 */ /* 0x000fc6000000000b */
[----:B0-----:R-:W-:-:S04]  /*3560*/  IMAD R2, R2, R3, RZ ;  /* 0x0000000302027224 */ /* 0x001fc800078e02ff */
[----:B-1----:R-:W-:-:S05]  /*3570*/  IMAD.WIDE R12, R2, 0x2, R16 ;  /* 0x00000002020c7825 */ /* 0x002fca00078e0210 */
[----:B------:R0:W3:Y:S01]  /*3580*/  @!P0 LDG.E.U16 R11, desc[UR18][R12.64] ;  /* 0x000000120c0b8981 */ /* 0x0000e2000c1e1500 */
[----:B------:R-:W-:Y:S06]  /*3590*/  BAR.SYNC.DEFER_BLOCKING 0x0 ;  /* 0x0000000000007b1d */ /* 0x000fec0000010000 */
[----:B--2---:R-:W-:Y:S04]  /*35a0*/  STL [R1+0x84], R5 ;  /* 0x0000840501007387 */ /* 0x004fe80000100800 */
[----:B------:R-:W-:Y:S04]  /*35b0*/  STL [R1+0x88], R0 ;  /* 0x0000880001007387 */ /* 0x000fe80000100800 */
[----:B------:R-:W-:Y:S04]  /*35c0*/  STL [R1+0x98], R6 ;  /* 0x0000980601007387 */ /* 0x000fe80000100800 */
[----:B------:R-:W-:Y:S04]  /*35d0*/  STL [R1+0x8c], R7 ;  /* 0x00008c0701007387 */ /* 0x000fe80000100800 */
[----:B------:R-:W-:Y:S04]  /*35e0*/  STL [R1+0x90], R8 ;  /* 0x0000900801007387 */ /* 0x000fe80000100800 */
[----:B----4-:R-:W-:Y:S04]  /*35f0*/  STL [R1+0x9c], R9 ;  /* 0x00009c0901007387 */ /* 0x010fe80000100800 */
[----:B---3--:R1:W-:Y:S04]  /*3600*/  STL [R1+0xa0], R10 ;  /* 0x0000a00a01007387 */ /* 0x0083e80000100800 */
[----:B------:R2:W-:Y:S04]  /*3610*/  STL.64 [R1+0xa8], R16 ;  /* 0x0000a81001007387 */ /* 0x0005e80000100a00 */
[----:B-1----:R-:W3:Y:S01]  /*3620*/  LDL.LU R10, [R1+0x28] ;  /* 0x00002800010a7983 */ /* 0x002ee20000300800 */
[----:B------:R-:W-:-:S02]  /*3630*/  LOP3.LUT R15, R15, R14, RZ, 0x3c, !PT ;  /* 0x0000000e0f0f7212 */ /* 0x000fc400078e3cff */
[----:B------:R-:W-:Y:S01]  /*3640*/  LOP3.LUT R0, R18, 0x3f, RZ, 0xc0, !PT ;  /* 0x0000003f12007812 */ /* 0x000fe200078ec0ff */
[----:B------:R-:W4:Y:S01]  /*3650*/  LDL.LU R9, [R1+0x14] ;  /* 0x0000140001097983 */ /* 0x000f220000300800 */
[----:B--2---:R-:W1:Y:S01]  /*3660*/  LDC R17, c[0x0][0x23c] ;  /* 0x00008f00ff117b82 */ /* 0x004e620000000800 */
[C---:B------:R-:W-:Y:S02]  /*3670*/  LOP3.LUT R14, R15.reuse, R14, RZ, 0x3c, !PT ;  /* 0x0000000e0f0e7212 */ /* 0x040fe400078e3cff */
[----:B------:R-:W2:Y:S01]  /*3680*/  LDL.LU R6, [R1+0xc] ;  /* 0x00000c0001067983 */ /* 0x000ea20000300800 */
[----:B------:R-:W-:Y:S02]  /*3690*/  ISETP.GE.AND P1, PT, R0, UR17, PT ;  /* 0x0000001100007c0c */ /* 0x000fe4000bf26270 */
[----:B------:R-:W-:Y:S01]  /*36a0*/  LOP3.LUT R15, R15, R14, RZ, 0x3c, !PT ;  /* 0x0000000e0f0f7212 */ /* 0x000fe200078e3cff */
[----:B------:R-:W2:Y:S01]  /*36b0*/  LDL.LU R2, [R1+0x4] ;  /* 0x0000040001027983 */ /* 0x000ea20000300800 */
[----:B0-----:R-:W-:-:S02]  /*36c0*/  PRMT R12, RZ, 0x7610, R12 ;  /* 0x00007610ff0c7816 */ /* 0x001fc4000000000c */
[----:B------:R-:W-:Y:S01]  /*36d0*/  PRMT R13, RZ, 0x7610, R13 ;  /* 0x00007610ff0d7816 */ /* 0x000fe2000000000d */
[----:B------:R-:W4:Y:S01]  /*36e0*/  LDL.LU R3, [R1+0x18] ;  /* 0x0000180001037983 */ /* 0x000f220000300800 */
[----:B-1----:R-:W-:Y:S01]  /*36f0*/  IMAD R17, R0, R17, RZ ;  /* 0x0000001100117224 */ /* 0x002fe200078e02ff */
[----:B------:R-:W-:Y:S02]  /*3700*/  PRMT R112, RZ, 0x7610, R112 ;  /* 0x00007610ff707816 */ /* 0x000fe40000000070 */
[----:B------:R-:W2:Y:S01]  /*3710*/  LDL.LU R0, [R1+0x1c] ;  /* 0x00001c0001007983 */ /* 0x000ea20000300800 */
[C---:B------:R-:W-:Y:S01]  /*3720*/  IMAD.WIDE R18, R17.reuse, 0x2, R14 ;  /* 0x0000000211127825 */ /* 0x040fe200078e020e */
[----:B------:R-:W-:Y:S02]  /*3730*/  PRMT R113, RZ, 0x7610, R113 ;  /* 0x00007610ff717816 */ /* 0x000fe40000000071 */
[----:B------:R-:W2:Y:S04]  /*3740*/  LDL.LU R8, [R1+0x40] ;  /* 0x0000400001087983 */ /* 0x000ea80000300800 */
[----:B------:R0:W2:Y:S02]  /*3750*/  @!P1 LDG.E.U16 R12, desc[UR18][R18.64] ;  /* 0x00000012120c9981 */ /* 0x0000a4000c1e1500 */
[----:B0-----:R-:W-:-:S05]  /*3760*/  IMAD.WIDE R18, R17, 0x2, R20 ;  /* 0x0000000211127825 */ /* 0x001fca00078e0214 */
[----:B------:R0:W2:Y:S02]  /*3770*/  @!P1 LDG.E.U16 R13, desc[UR18][R18.64] ;  /* 0x00000012120d9981 */ /* 0x0000a4000c1e1500 */
[----:B0-----:R-:W-:Y:S02]  /*3780*/  IMAD.MOV.U32 R18, RZ, RZ, R23 ;  /* 0x000000ffff127224 */ /* 0x001fe400078e0017 */
[----:B------:R-:W-:Y:S02]  /*3790*/  IMAD.MOV.U32 R19, RZ, RZ, R22 ;  /* 0x000000ffff137224 */ /* 0x000fe400078e0016 */
[----:B------:R-:W-:-:S05]  /*37a0*/  IMAD.WIDE R22, R17, 0x2, R18 ;  /* 0x0000000211167825 */ /* 0x000fca00078e0212 */
[----:B------:R0:W2:Y:S02]  /*37b0*/  @!P1 LDG.E.U16 R112, desc[UR18][R22.64] ;  /* 0x0000001216709981 */ /* 0x0000a4000c1e1500 */
[----:B0-----:R-:W-:Y:S02]  /*37c0*/  IMAD.MOV.U32 R22, RZ, RZ, R89 ;  /* 0x000000ffff167224 */ /* 0x001fe400078e0059 */
[----:B------:R-:W-:Y:S02]  /*37d0*/  IMAD.MOV.U32 R23, RZ, RZ, R88 ;  /* 0x000000ffff177224 */ /* 0x000fe400078e0058 */
[----:B------:R-:W-:Y:S01]  /*37e0*/  IMAD.WIDE R88, R17, 0x2, R22 ;  /* 0x0000000211587825 */ /* 0x000fe200078e0216 */
[----:B------:R-:W-:-:S04]  /*37f0*/  PRMT R114, RZ, 0x7610, R114 ;  /* 0x00007610ff727816 */ /* 0x000fc80000000072 */
        /* <DEDUP_REMOVED lines=8> */
[----:B------:R-:W-:-:S05]  /*3880*/  IMAD.WIDE R92, R17, 0x2, R90 ;  /* 0x00000002115c7825 */ /* 0x000fca00078e025a */
[----:B------:R0:W2:Y:S02]  /*3890*/  @!P1 LDG.E.U16 R115, desc[UR18][R92.64] ;  /* 0x000000125c739981 */ /* 0x0000a4000c1e1500 */
[----:B0-----:R-:W-:Y:S02]  /*38a0*/  IMAD.MOV.U32 R93, RZ, RZ, R95 ;  /* 0x000000ffff5d7224 */ /* 0x001fe400078e005f */
[----:B------:R-:W-:Y:S02]  /*38b0*/  IMAD.MOV.U32 R95, RZ, RZ, R99 ;  /* 0x000000ffff5f7224 */ /* 0x000fe400078e0063 */
[----:B------:R-:W-:Y:S01]  /*38c0*/  IMAD.MOV.U32 R99, RZ, RZ, R107 ;  /* 0x000000ffff637224 */ /* 0x000fe200078e006b */
[----:B---3--:R0:W-:Y:S04]  /*38d0*/  STL.64 [R1+0xb0], R10 ;  /* 0x0000b00a01007387 */ /* 0x0081e80000100a00 */
[----:B0-----:R-:W3:Y:S04]  /*38e0*/  LDL.LU R10, [R1+0x38] ;  /* 0x00003800010a7983 */ /* 0x001ee80000300800 */
[----:B------:R-:W3:Y:S04]  /*38f0*/  LDL.LU R11, [R1+0x3c] ;  /* 0x00003c00010b7983 */ /* 0x000ee80000300800 */
[----:B------:R-:W3:Y:S01]  /*3900*/  LDL.LU R107, [R1+0x34] ;  /* 0x00003400016b7983 */ /* 0x000ee20000300800 */
[----:B------:R-:W-:Y:S01]  /*3910*/  IMAD.MOV.U32 R92, RZ, RZ, R97 ;  /* 0x000000ffff5c7224 */ /* 0x000fe200078e0061 */
[----:B------:R-:W-:-:S02]  /*3920*/  PRMT R116, RZ, 0x7610, R116 ;  /* 0x00007610ff747816 */ /* 0x000fc40000000074 */
[----:B------:R0:W-:Y:S01]  /*3930*/  STS.U16 [R4+UR16], R94 ;  /* 0x0000005e04007988 */ /* 0x0001e20008000410 */
[----:B------:R-:W-:Y:S01]  /*3940*/  IMAD.WIDE R118, R17, 0x2, R92 ;  /* 0x0000000211767825 */ /* 0x000fe200078e025c */
[----:B------:R-:W-:-:S04]  /*3950*/  PRMT R117, RZ, 0x7610, R117 ;  /* 0x00007610ff757816 */ /* 0x000fc80000000075 */
[----:B------:R1:W3:Y:S01]  /*3960*/  @!P1 LDG.E.U16 R116, desc[UR18][R118.64] ;  /* 0x0000001276749981 */ /* 0x0002e2000c1e1500 */
[----:B0-----:R-:W-:-:S03]  /*3970*/  IMAD.MOV.U32 R94, RZ, RZ, R101 ;  /* 0x000000ffff5e7224 */ /* 0x001fc600078e0065 */
[----:B------:R0:W-:Y:S01]  /*3980*/  STS.U16 [R4+UR16+0x400], R96 ;  /* 0x0004006004007988 */ /* 0x0001e20008000410 */
[----:B------:R-:W-:Y:S02]  /*3990*/  IMAD.MOV.U32 R97, RZ, RZ, R103 ;  /* 0x000000ffff617224 */ /* 0x000fe400078e0067 */
[----:B-1----:R-:W-:-:S04]  /*39a0*/  IMAD.WIDE R118, R17, 0x2, R94 ;  /* 0x0000000211767825 */ /* 0x002fc800078e025e */
[----:B0-----:R-:W-:Y:S01]  /*39b0*/  IMAD.MOV.U32 R96, RZ, RZ, R105 ;  /* 0x000000ffff607224 */ /* 0x001fe200078e0069 */
[----:B------:R0:W3:Y:S03]  /*39c0*/  @!P1 LDG.E.U16 R117, desc[UR18][R118.64] ;  /* 0x0000001276759981 */ /* 0x0000e6000c1e1500 */
[----:B------:R-:W-:Y:S01]  /*39d0*/  IMAD.WIDE R120, R17, 0x2, R96 ;  /* 0x0000000211787825 */ /* 0x000fe200078e0260 */
[----:B------:R1:W-:Y:S01]  /*39e0*/  STS.U16 [R4+UR16+0x800], R98 ;  /* 0x0008006204007988 */ /* 0x0003e20008000410 */
[----:B0-----:R-:W-:Y:S02]  /*39f0*/  PRMT R118, RZ, 0x7610, R118 ;  /* 0x00007610ff767816 */ /* 0x001fe40000000076 */
[----:B-1----:R-:W-:Y:S01]  /*3a00*/  IMAD.MOV.U32 R98, RZ, RZ, R109 ;  /* 0x000000ffff627224 */ /* 0x002fe200078e006d */
[----:B------:R-:W-:-:S03]  /*3a10*/  PRMT R119, RZ, 0x7610, R119 ;  /* 0x00007610ff777816 */ /* 0x000fc60000000077 */
[----:B------:R0:W3:Y:S01]  /*3a20*/  @!P1 LDG.E.U16 R118, desc[UR18][R120.64] ;  /* 0x0000001278769981 */ /* 0x0000e2000c1e1500 */
[----:B------:R-:W-:-:S03]  /*3a30*/  IMAD.MOV.U32 R101, RZ, RZ, R111 ;  /* 0x000000ffff657224 */ /* 0x000fc600078e006f */
[----:B------:R1:W-:Y:S01]  /*3a40*/  STS.U16 [R4+UR16+0xc00], R100 ;  /* 0x000c006404007988 */ /* 0x0003e20008000410 */
[----:B------:R-:W-:-:S03]  /*3a50*/  IMAD.MOV.U32 R103, RZ, RZ, R124 ;  /* 0x000000ffff677224 */ /* 0x000fc600078e007c */
[----:B------:R4:W-:Y:S01]  /*3a60*/  STS.U16 [R4+UR16+0x1000], R102 ;  /* 0x0010006604007988 */ /* 0x0009e20008000410 */
[----:B0-----:R-:W-:-:S03]  /*3a70*/  IMAD.WIDE R120, R17, 0x2, R98 ;  /* 0x0000000211787825 */ /* 0x001fc600078e0262 */
[----:B------:R2:W-:Y:S01]  /*3a80*/  STS.U16 [R4+UR16+0x1400], R104 ;  /* 0x0014006804007988 */ /* 0x0005e20008000410 */
[----:B-1----:R-:W-:-:S03]  /*3a90*/  IMAD.MOV.U32 R100, RZ, RZ, R122 ;  /* 0x000000ffff647224 */ /* 0x002fc600078e007a */
[----:B------:R0:W3:Y:S01]  /*3aa0*/  @!P1 LDG.E.U16 R119, desc[UR18][R120.64] ;  /* 0x0000001278779981 */ /* 0x0000e2000c1e1500 */
[----:B------:R-:W-:-:S03]  /*3ab0*/  IMAD.WIDE R122, R17, 0x2, R100 ;  /* 0x00000002117a7825 */ /* 0x000fc600078e0264 */
[----:B------:R-:W-:Y:S01]  /*3ac0*/  STS.U16 [R4+UR16+0x1800], R106 ;  /* 0x0018006a04007988 */ /* 0x000fe20008000410 */
[----:B----4-:R-:W-:Y:S02]  /*3ad0*/  IMAD.MOV.U32 R102, RZ, RZ, R125 ;  /* 0x000000ffff667224 */ /* 0x010fe400078e007d */
[----:B------:R-:W-:Y:S01]  /*3ae0*/  IMAD.MOV.U32 R105, RZ, RZ, R3 ;  /* 0x000000ffff697224 */ /* 0x000fe200078e0003 */
[----:B------:R-:W4:Y:S01]  /*3af0*/  LDL.LU R111, [R1+0x44] ;  /* 0x00004400016f7983 */ /* 0x000f220000300800 */
[----:B0-----:R-:W-:Y:S02]  /*3b00*/  PRMT R120, RZ, 0x7610, R120 ;  /* 0x00007610ff787816 */ /* 0x001fe40000000078 */
[----:B------:R-:W-:Y:S01]  /*3b10*/  PRMT R121, RZ, 0x7610, R121 ;  /* 0x00007610ff797816 */ /* 0x000fe20000000079 */
[----:B--2---:R-:W-:Y:S01]  /*3b20*/  IMAD.MOV.U32 R104, RZ, RZ, R0 ;  /* 0x000000ffff687224 */ /* 0x004fe200078e0000 */
[----:B------:R0:W-:Y:S04]  /*3b30*/  STS.U16 [R4+UR16+0x1c00], R108 ;  /* 0x001c006c04007988 */ /* 0x0001e80008000410 */
[----:B------:R1:W2:Y:S01]  /*3b40*/  @!P1 LDG.E.U16 R120, desc[UR18][R122.64] ;  /* 0x000000127a789981 */ /* 0x0002a2000c1e1500 */
[----:B------:R-:W-:-:S03]  /*3b50*/  IMAD.WIDE R124, R17, 0x2, R104 ;  /* 0x00000002117c7825 */ /* 0x000fc600078e0268 */
[----:B------:R-:W4:Y:S01]  /*3b60*/  LDL.LU R16, [R1+0x48] ;  /* 0x0000480001107983 */ /* 0x000f220000300800 */
[----:B0-----:R-:W-:-:S03]  /*3b70*/  IMAD.MOV.U32 R108, RZ, RZ, R8 ;  /* 0x000000ffff6c7224 */ /* 0x001fc600078e0008 */
[----:B------:R-:W2:Y:S01]  /*3b80*/  LDL.LU R7, [R1+0x30] ;  /* 0x0000300001077983 */ /* 0x000ea20000300800 */
[----:B-1----:R-:W-:-:S03]  /*3b90*/  IMAD.WIDE R122, R17, 0x2, R102 ;  /* 0x00000002117a7825 */ /* 0x002fc600078e0266 */
[----:B------:R-:W2:Y:S04]  /*3ba0*/  LDL.LU R0, [R1+0x24] ;  /* 0x0000240001007983 */ /* 0x000ea80000300800 */
[----:B------:R0:W2:Y:S04]  /*3bb0*/  @!P1 LDG.E.U16 R121, desc[UR18][R122.64] ;  /* 0x000000127a799981 */ /* 0x0000a8000c1e1500 */
[----:B------:R-:W2:Y:S04]  /*3bc0*/  LDL.LU R5, [R1+0x10] ;  /* 0x0000100001057983 */ /* 0x000ea80000300800 */
[----:B------:R-:W2:Y:S01]  /*3bd0*/  LDL.LU R3, [R1+0x8] ;  /* 0x0000080001037983 */ /* 0x000ea20000300800 */
[----:B0-----:R-:W-:-:S02]  /*3be0*/  PRMT R122, RZ, 0x7610, R122 ;  /* 0x00007610ff7a7816 */ /* 0x001fc4000000007a */
[----:B------:R-:W-:-:S04]  /*3bf0*/  PRMT R123, RZ, 0x7610, R123 ;  /* 0x00007610ff7b7816 */ /* 0x000fc8000000007b */
[----:B------:R0:W2:Y:S01]  /*3c00*/  @!P1 LDG.E.U16 R122, desc[UR18][R124.64] ;  /* 0x000000127c7a9981 */ /* 0x0000a2000c1e1500 */
[----:B---3--:R-:W-:Y:S02]  /*3c10*/  IMAD.MOV.U32 R106, RZ, RZ, R10 ;  /* 0x000000ffff6a7224 */ /* 0x008fe400078e000a */
[----:B------:R-:W-:Y:S02]  /*3c20*/  IMAD.MOV.U32 R109, RZ, RZ, R11 ;  /* 0x000000ffff6d7224 */ /* 0x000fe400078e000b */
[----:B0-----:R-:W-:-:S05]  /*3c30*/  IMAD.WIDE R124, R17, 0x2, R106 ;  /* 0x00000002117c7825 */ /* 0x001fca00078e026a */
[----:B------:R0:W3:Y:S01]  /*3c40*/  @!P1 LDG.E.U16 R123, desc[UR18][R124.64] ;  /* 0x000000127c7b9981 */ /* 0x0000e2000c1e1500 */
[----:B------:R-:W-:Y:S01]  /*3c50*/  IMAD.WIDE R10, R17, 0x2, R108 ;  /* 0x00000002110a7825 */ /* 0x000fe200078e026c */
[----:B0-----:R-:W-:-:S06]  /*3c60*/  PRMT R124, RZ, 0x7610, R124 ;  /* 0x00007610ff7c7816 */ /* 0x001fcc000000007c */
[----:B------:R-:W3:Y:S04]  /*3c70*/  @!P1 LDG.E.U16 R124, desc[UR18][R10.64] ;  /* 0x000000120a7c9981 */ /* 0x000ee8000c1e1500 */
[----:B------:R-:W2:Y:S01]  /*3c80*/  LDL.LU.64 R10, [R1+0xb0] ;  /* 0x0000b000010a7983 */ /* 0x000ea20000300a00 */
[----:B------:R-:W-:-:S05]  /*3c90*/  LOP3.LUT R8, R4, 0x20, RZ, 0x3c, !PT ;  /* 0x0000002004087812 */ /* 0x000fca00078e3cff */
[----:B------:R4:W-:Y:S01]  /*3ca0*/  STS.U16 [R8+UR16+0x100], R110 ;  /* 0x0001006e08007988 */ /* 0x0009e20008000410 */
[----:B------:R-:W-:Y:S01]  /*3cb0*/  PRMT R125, RZ, 0x7610, R125 ;  /* 0x00007610ff7d7816 */ /* 0x000fe2000000007d */
[----:B----4-:R-:W-:-:S04]  /*3cc0*/  IMAD.MOV.U32 R110, RZ, RZ, R16 ;  /* 0x000000ffff6e7224 */ /* 0x010fc800078e0010 */
[----:B------:R-:W-:-:S05]  /*3cd0*/  IMAD.WIDE R16, R17, 0x2, R110 ;  /* 0x0000000211107825 */ /* 0x000fca00078e026e */
[----:B------:R-:W4:Y:S04]  /*3ce0*/  @!P1 LDG.E.U16 R125, desc[UR18][R16.64] ;  /* 0x00000012107d9981 */ /* 0x000f28000c1e1500 */
[----:B------:R-:W4:Y:S04]  /*3cf0*/  LDL.LU.64 R16, [R1+0xa8] ;  /* 0x0000a80001107983 */ /* 0x000f280000300a00 */
[----:B--2---:R0:W-:Y:S04]  /*3d00*/  STS.U16 [R8+UR16+0x500], R10 ;  /* 0x0005000a08007988 */ /* 0x0041e80008000410 */
[----:B------:R1:W-:Y:S04]  /*3d10*/  STS.U16 [R8+UR16+0x900], R9 ;  /* 0x0009000908007988 */ /* 0x0003e80008000410 */
[----:B------:R2:W-:Y:S04]  /*3d20*/  STS.U16 [R8+UR16+0xd00], R6 ;  /* 0x000d000608007988 */ /* 0x0005e80008000410 */
[----:B0-----:R-:W3:Y:S04]  /*3d30*/  LDL.LU R10, [R1+0xa0] ;  /* 0x0000a000010a7983 */ /* 0x001ee80000300800 */
[----:B-1----:R-:W4:Y:S04]  /*3d40*/  LDL.LU R9, [R1+0x9c] ;  /* 0x00009c0001097983 */ /* 0x002f280000300800 */
[----:B--2---:R-:W2:Y:S04]  /*3d50*/  LDL.LU R6, [R1+0x98] ;  /* 0x0000980001067983 */ /* 0x004ea80000300800 */
[----:B------:R0:W-:Y:S04]  /*3d60*/  STS.U16 [R8+UR16+0x1100], R2 ;  /* 0x0011000208007988 */ /* 0x0001e80008000410 */
[----:B0-----:R-:W3:Y:S04]  /*3d70*/  LDL.LU R2, [R1+0x94] ;  /* 0x0000940001027983 */ /* 0x001ee80000300800 */
[----:B---3--:R0:W-:Y:S04]  /*3d80*/  STS.U16 [R8+UR16+0x1500], R2 ;  /* 0x0015000208007988 */ /* 0x0081e80008000410 */
[----:B--2---:R1:W-:Y:S01]  /*3d90*/  STS.U16 [R8+UR16+0x1900], R6 ;  /* 0x0019000608007988 */ /* 0x0043e20008000410 */
[----:B0-----:R-:W-:-:S03]  /*3da0*/  LOP3.LUT R2, R4, 0x40, RZ, 0x3c, !PT ;  /* 0x0000004004027812 */ /* 0x001fc600078e3cff */
[----:B----4-:R0:W-:Y:S04]  /*3db0*/  STS.U16 [R8+UR16+0x1d00], R9 ;  /* 0x001d000908007988 */ /* 0x0101e80008000410 */
[----:B-1----:R-:W2:Y:S04]  /*3dc0*/  LDL.LU R6, [R1] ;  /* 0x0000000001067983 */ /* 0x002ea80000300800 */
[----:B------:R1:W-:Y:S04]  /*3dd0*/  STS.U16 [R2+UR16+0x200], R7 ;  /* 0x0002000702007988 */ /* 0x0003e80008000410 */
[----:B0-----:R-:W3:Y:S04]  /*3de0*/  LDL.LU R8, [R1+0x90] ;  /* 0x0000900001087983 */ /* 0x001ee80000300800 */
[----:B------:R-:W4:Y:S04]  /*3df0*/  LDL.LU R9, [R1+0x20] ;  /* 0x0000200001097983 */ /* 0x000f280000300800 */
[----:B-1----:R-:W3:Y:S04]  /*3e00*/  LDL.LU R7, [R1+0x8c] ;  /* 0x00008c0001077983 */ /* 0x002ee80000300800 */
[----:B------:R0:W-:Y:S04]  /*3e10*/  STS.U16 [R2+UR16+0x600], R0 ;  /* 0x0006000002007988 */ /* 0x0001e80008000410 */
[----:B------:R1:W-:Y:S04]  /*3e20*/  STS.U16 [R2+UR16+0xa00], R5 ;  /* 0x000a000502007988 */ /* 0x0003e80008000410 */
[----:B0-----:R-:W4:Y:S04]  /*3e30*/  LDL.LU R0, [R1+0x88] ;  /* 0x0000880001007983 */ /* 0x001f280000300800 */
[----:B-1----:R-:W3:Y:S04]  /*3e40*/  LDL.LU R5, [R1+0x84] ;  /* 0x0000840001057983 */ /* 0x002ee80000300800 */
[----:B------:R0:W-:Y:S04]  /*3e50*/  STS.U16 [R2+UR16+0xe00], R3 ;  /* 0x000e000302007988 */ /* 0x0001e80008000410 */
[----:B0-----:R-:W4:Y:S04]  /*3e60*/  LDL.LU R3, [R1+0x80] ;  /* 0x0000800001037983 */ /* 0x001f280000300800 */
[----:B--2---:R-:W-:Y:S04]  /*3e70*/  STS.U16 [R2+UR16+0x1200], R6 ;  /* 0x0012000602007988 */ /* 0x004fe80008000410 */
[----:B---3--:R0:W-:Y:S04]  /*3e80*/  STS.U16 [R2+UR16+0x1600], R5 ;  /* 0x0016000502007988 */ /* 0x0081e80008000410 */
[----:B------:R1:W-:Y:S04]  /*3e90*/  STS.U16 [R2+UR16+0x1a00], R7 ;  /* 0x001a000702007988 */ /* 0x0003e80008000410 */
[----:B------:R2:W-:Y:S04]  /*3ea0*/  STS.U16 [R2+UR16+0x1e00], R10 ;  /* 0x001e000a02007988 */ /* 0x0005e80008000410 */
[----:B0-----:R-:W3:Y:S04]  /*3eb0*/  LDL.LU R5, [R1+0x7c] ;  /* 0x00007c0001057983 */ /* 0x001ee80000300800 */
[----:B-1----:R-:W4:Y:S04]  /*3ec0*/  LDL.LU R7, [R1+0x2c] ;  /* 0x00002c0001077983 */ /* 0x002f280000300800 */
[----:B--2---:R-:W2:Y:S01]  /*3ed0*/  LDL.LU R2, [R1+0x78] ;  /* 0x0000780001027983 */ /* 0x004ea20000300800 */
[----:B------:R-:W-:-:S05]  /*3ee0*/  LOP3.LUT R6, R4, 0x60, RZ, 0x3c, !PT ;  /* 0x0000006004067812 */ /* 0x000fca00078e3cff */
[----:B----4-:R-:W-:Y:S04]  /*3ef0*/  STS.U16 [R6+UR16+0x300], R7 ;  /* 0x0003000706007988 */ /* 0x010fe80008000410 */
[----:B------:R-:W-:Y:S04]  /*3f00*/  STS.U16 [R6+UR16+0x700], R9 ;  /* 0x0007000906007988 */ /* 0x000fe80008000410 */
[----:B--2---:R0:W-:Y:S04]  /*3f10*/  STS.U16 [R6+UR16+0xb00], R2 ;  /* 0x000b000206007988 */ /* 0x0041e80008000410 */
[----:B0-----:R-:W2:Y:S04]  /*3f20*/  LDL.LU R2, [R1+0x74] ;  /* 0x0000740001027983 */ /* 0x001ea80000300800 */
[----:B---3--:R0:W-:Y:S04]  /*3f30*/  STS.U16 [R6+UR16+0xf00], R5 ;  /* 0x000f000506007988 */ /* 0x0081e80008000410 */
[----:B------:R-:W-:Y:S04]  /*3f40*/  STS.U16 [R6+UR16+0x1300], R3 ;  /* 0x0013000306007988 */ /* 0x000fe80008000410 */
[----:B------:R-:W-:Y:S04]  /*3f50*/  STS.U16 [R6+UR16+0x1700], R0 ;  /* 0x0017000006007988 */ /* 0x000fe80008000410 */
[----:B------:R1:W-:Y:S04]  /*3f60*/  STS.U16 [R6+UR16+0x1b00], R8 ;  /* 0x001b000806007988 */ /* 0x0003e80008000410 */
[----:B------:R3:W-:Y:S01]  /*3f70*/  STS.U16 [R6+UR16+0x1f00], R11 ;  /* 0x001f000b06007988 */ /* 0x0007e20008000410 */
[----:B------:R-:W-:Y:S01]  /*3f80*/  USHF.L.U32 UR4, UR24, 0x7, URZ ;  /* 0x0000000718047899 */ /* 0x000fe2000800063f */
[----:B------:R-:W-:Y:S01]  /*3f90*/  UMOV UR15, 0x40000040 ;  /* 0x40000040000f7882 */ /* 0x000fe20000000000 */
[----:B------:R-:W-:-:S02]  /*3fa0*/  UMOV UR13, 0x40000040 ;  /* 0x40000040000d7882 */ /* 0x000fc40000000000 */
[----:B------:R-:W-:Y:S01]  /*3fb0*/  ULOP3.LUT UR4, UR4, 0x600, URZ, 0xc0, !UPT ;  /* 0x0000060004047892 */ /* 0x000fe2000f8ec03f */
[----:B0-----:R-:W4:Y:S01]  /*3fc0*/  LDL.LU R5, [R1+0x70] ;  /* 0x0000700001057983 */ /* 0x001f220000300800 */
[----:B-1----:R-:W0:Y:S02]  /*3fd0*/  LDC R8, c[0x0][0x238] ;  /* 0x00008e00ff087b82 */ /* 0x002e240000000800 */
[----:B------:R-:W-:Y:S01]  /*3fe0*/  ULEA.HI UR4, UR16, UR4, URZ, 0x1c ;  /* 0x0000000410047291 */ /* 0x000fe2000f8fe03f */
[----:B------:R-:W1:Y:S03]  /*3ff0*/  S2R R0, SR_TID.X ;  /* 0x0000000000007919 */ /* 0x000e660000002100 */
[----:B------:R-:W-:Y:S01]  /*4000*/  ULOP3.LUT UR12, UR4, 0x3fff, URZ, 0xc0, !UPT ;  /* 0x00003fff040c7892 */ /* 0x000fe2000f8ec03f */
[----:B------:R0:W5:Y:S01]  /*4010*/  LDL.LU R3, [R1+0x6c] ;  /* 0x00006c0001037983 */ /* 0x0001620000300800 */
[----:B---3--:R-:W3:Y:S01]  /*4020*/  LDC R6, c[0x0][0x23c] ;  /* 0x00008f00ff067b82 */ /* 0x008ee20000000800 */
[----:B------:R-:W-:-:S02]  /*4030*/  UMOV UR4, URZ ;  /* 0x0000003f00047c82 */ /* 0x000fc40008000000 */
[----:B--2---:R-:W-:Y:S04]  /*4040*/  STS.U16 [R2+UR16+0x8000], R12 ;  /* 0x0080000c02007988 */ /* 0x004fe80008000410 */
[----:B------:R-:W-:Y:S04]  /*4050*/  STS.U16 [R2+UR16+0x8400], R13 ;  /* 0x0084000d02007988 */ /* 0x000fe80008000410 */
        /* <DEDUP_REMOVED lines=12> */
[----:B------:R2:W-:Y:S04]  /*4120*/  STS.U16 [R2+UR16+0xb800], R124 ;  /* 0x00b8007c02007988 */ /* 0x0005e80008000410 */
[----:B------:R-:W-:Y:S01]  /*4130*/  STS.U16 [R2+UR16+0xbc00], R125 ;  /* 0x00bc007d02007988 */ /* 0x000fe20008000410 */
[----:B------:R1:W-:Y:S06]  /*4140*/  MEMBAR.ALL.CTA ;  /* 0x0000000000007992 */ /* 0x0003ec0000008000 */
[----:B-1----:R-:W1:Y:S02]  /*4150*/  FENCE.VIEW.ASYNC.S ;  /* 0x00000000000073c6 */ /* 0x002e640000000000 */
[----:B-1----:R-:W-:Y:S06]  /*4160*/  BAR.SYNC.DEFER_BLOCKING 0x0 ;  /* 0x0000000000007b1d */ /* 0x002fec0000010000 */
[----:B------:R-:W-:-:S06]  /*4170*/  WARPGROUP.ARRIVE ;  /* 0x00000000000079c5 */ /* 0x000fcc0000000000 */
[----:B------:R-:W-:Y:S01]  /*4180*/  HGMMA.64x128x16.F32.BF16 R24, gdesc[UR12].tnspA, R24 ;  /* 0x21e000000c1879f0 */ /* 0x000fe20008701818 */
[----:B------:R-:W-:-:S04]  /*4190*/  UIADD3 UR12, UP0, UR12, 0x80, URZ ;  /* 0x000000800c0c7890 */ /* 0x000fc8000ff1e03f */
[----:B------:R-:W-:-:S03]  /*41a0*/  UIADD3.X UR5, UR4, 0x40000040, URZ, UP0, !UPT ;  /* 0x4000004004057890 */ /* 0x000fc600087fe43f */
[----:B------:R-:W-:-:S06]  /*41b0*/  UMOV UR4, UR12 ;  /* 0x0000000c00047c82 */ /* 0x000fcc0008000000 */
[----:B------:R-:W-:Y:S01]  /*41c0*/  HGMMA.64x128x16.F32.BF16 R24, gdesc[UR4].tnspA, R24 ;  /* 0x21e00000041879f0 */ /* 0x000fe20008701818 */
[----:B------:R-:W-:Y:S02]  /*41d0*/  UIADD3.64 UR20, UR4, 0x80, URZ ;  /* 0x0000008004147897 */ /* 0x000fe4000fffe03f */
[----:B------:R-:W-:-:S09]  /*41e0*/  UIADD3.64 UR8, UR4, 0x100, URZ ;  /* 0x0000010004087897 */ /* 0x000fd2000fffe03f */
[----:B------:R-:W-:Y:S01]  /*41f0*/  HGMMA.64x128x16.F32.BF16 R24, gdesc[UR20].tnspA, R24 ;  /* 0x21e00000141879f0 */ /* 0x000fe20008701818 */
[----:B---3--:R-:W-:Y:S02]  /*4200*/  IMAD.SHL.U32 R6, R6, 0x40, RZ ;  /* 0x0000004006067824 */ /* 0x008fe400078e00ff */
[----:B----4-:R-:W-:Y:S02]  /*4210*/  VIADD R5, R5, 0xffffffff ;  /* 0xffffffff05057836 */ /* 0x010fe40000000000 */
[----:B------:R-:W-:-:S03]  /*4220*/  IMAD.WIDE R110, R6, 0x2, R110 ;  /* 0x00000002066e7825 */ /* 0x000fc600078e026e */
[----:B------:R-:W-:Y:S01]  /*4230*/  ISETP.NE.U32.AND P0, PT, R5, RZ, PT ;  /* 0x000000ff0500720c */ /* 0x000fe20003f05070 */
[----:B------:R-:W-:-:S03]  /*4240*/  IMAD.WIDE R108, R6, 0x2, R108 ;  /* 0x00000002066c7825 */ /* 0x000fc600078e026c */
[----:B------:R-:W-:Y:S01]  /*4250*/  HGMMA.64x128x16.F32.BF16 R24, gdesc[UR8].tnspA, R24, gsb0 ;  /* 0x21e00000081879f0 */ /* 0x000fe20008001818 */
[C---:B------:R-:W-:Y:S01]  /*4260*/  IMAD.WIDE R106, R6.reuse, 0x2, R106 ;  /* 0x00000002066a7825 */ /* 0x040fe200078e026a */
[----:B------:R-:W-:Y:S03]  /*4270*/  STL [R1+0x48], R110 ;  /* 0x0000486e01007387 */ /* 0x000fe60000100800 */
        /* <DEDUP_REMOVED lines=9> */
[----:B------:R1:W-:Y:S03]  /*4310*/  STL [R1+0x34], R107 ;  /* 0x0000346b01007387 */ /* 0x0003e60000100800 */
[----:B------:R-:W-:Y:S01]  /*4320*/  IMAD.WIDE R104, R6, 0x2, R104 ;  /* 0x0000000206687825 */ /* 0x000fe200078e0268 */
[----:B------:R-:W-:-:S03]  /*4330*/  SHF.R.U32.HI R0, RZ, 0x8, R0 ;  /* 0x00000008ff007819 */ /* 0x000fc60000011600 */
[----:B------:R-:W-:Y:S01]  /*4340*/  IMAD.WIDE R90, R6, 0x2, R90 ;  /* 0x00000002065a7825 */ /* 0x000fe200078e025a */
[----:B------:R-:W-:-:S03]  /*4350*/  UIADD3 UR17, UR17, -0x40, URZ ;  /* 0xffffffc011117890 */ /* 0x000fc6000fffe03f */
[----:B--2---:R-:W-:Y:S02]  /*4360*/  IMAD.MOV.U32 R124, RZ, RZ, R103 ;  /* 0x000000ffff7c7224 */ /* 0x004fe400078e0067 */
[----:B-1----:R-:W-:Y:S02]  /*4370*/  IMAD.MOV.U32 R107, RZ, RZ, R99 ;  /* 0x000000ffff6b7224 */ /* 0x002fe400078e0063 */
[C---:B------:R-:W-:Y:S01]  /*4380*/  IMAD.WIDE R88, R6.reuse, 0x2, R88 ;  /* 0x0000000206587825 */ /* 0x040fe200078e0258 */
[----:B------:R-:W-:Y:S03]  /*4390*/  STL [R1+0x1c], R104 ;  /* 0x00001c6801007387 */ /* 0x000fe60000100800 */
[----:B------:R-:W-:-:S04]  /*43a0*/  IMAD.WIDE R100, R6, 0x2, R100 ;  /* 0x0000000206647825 */ /* 0x000fc800078e0264 */
[----:B------:R-:W-:Y:S02]  /*43b0*/  IMAD.MOV.U32 R103, RZ, RZ, R97 ;  /* 0x000000ffff677224 */ /* 0x000fe400078e0061 */
[----:B------:R-:W-:Y:S02]  /*43c0*/  IMAD.MOV.U32 R99, RZ, RZ, R95 ;  /* 0x000000ffff637224 */ /* 0x000fe400078e005f */
[----:B------:R-:W-:-:S04]  /*43d0*/  IMAD.WIDE R22, R6, 0x2, R22 ;  /* 0x0000000206167825 */ /* 0x000fc800078e0216 */
[----:B------:R-:W-:-:S04]  /*43e0*/  IMAD.WIDE R18, R6, 0x2, R18 ;  /* 0x0000000206127825 */ /* 0x000fc800078e0212 */
[----:B------:R-:W-:Y:S01]  /*43f0*/  IMAD.WIDE R20, R6, 0x2, R20 ;  /* 0x0000000206147825 */ /* 0x000fe200078e0214 */
[----:B------:R1:W-:Y:S03]  /*4400*/  STL [R1+0x18], R105 ;  /* 0x0000186901007387 */ /* 0x0003e60000100800 */
[----:B------:R-:W-:Y:S02]  /*4410*/  IMAD.MOV.U32 R97, RZ, RZ, R92 ;  /* 0x000000ffff617224 */ /* 0x000fe400078e005c */
[----:B------:R-:W-:Y:S02]  /*4420*/  IMAD.MOV.U32 R95, RZ, RZ, R93 ;  /* 0x000000ffff5f7224 */ /* 0x000fe400078e005d */
[----:B0-----:R-:W-:Y:S02]  /*4430*/  IMAD.SHL.U32 R8, R8, 0x40, RZ ;  /* 0x0000004008087824 */ /* 0x001fe400078e00ff */
[----:B------:R-:W-:Y:S01]  /*4440*/  IMAD.WIDE R6, R6, 0x2, R14 ;  /* 0x0000000206067825 */ /* 0x000fe200078e020e */
[----:B------:R-:W-:-:S03]  /*4450*/  SGXT.U32 R0, R0, 0x1 ;  /* 0x000000010000781a */ /* 0x000fc60000000000 */
[----:B------:R-:W-:Y:S02]  /*4460*/  IMAD.MOV.U32 R93, RZ, RZ, R90 ;  /* 0x000000ffff5d7224 */ /* 0x000fe400078e005a */
[----:B------:R-:W-:Y:S02]  /*4470*/  IMAD.MOV.U32 R92, RZ, RZ, R91 ;  /* 0x000000ffff5c7224 */ /* 0x000fe400078e005b */
[----:B------:R-:W-:Y:S02]  /*4480*/  IMAD.MOV.U32 R91, RZ, RZ, R88 ;  /* 0x000000ffff5b7224 */ /* 0x000fe400078e0058 */
[----:B------:R-:W-:Y:S02]  /*4490*/  IMAD.MOV.U32 R90, RZ, RZ, R89 ;  /* 0x000000ffff5a7224 */ /* 0x000fe400078e0059 */
[----:B------:R-:W-:Y:S02]  /*44a0*/  IMAD.MOV.U32 R111, RZ, RZ, R101 ;  /* 0x000000ffff6f7224 */ /* 0x000fe400078e0065 */
[----:B------:R-:W-:-:S02]  /*44b0*/  IMAD.MOV.U32 R89, RZ, RZ, R22 ;  /* 0x000000ffff597224 */ /* 0x000fc400078e0016 */
[----:B------:R-:W-:Y:S02]  /*44c0*/  IMAD.MOV.U32 R88, RZ, RZ, R23 ;  /* 0x000000ffff587224 */ /* 0x000fe400078e0017 */
[----:B------:R-:W-:Y:S02]  /*44d0*/  IMAD.MOV.U32 R125, RZ, RZ, R102 ;  /* 0x000000ffff7d7224 */ /* 0x000fe400078e0066 */
[----:B------:R-:W-:Y:S02]  /*44e0*/  IMAD.MOV.U32 R122, RZ, RZ, R100 ;  /* 0x000000ffff7a7224 */ /* 0x000fe400078e0064 */
[----:B------:R-:W-:Y:S02]  /*44f0*/  IMAD.MOV.U32 R109, RZ, RZ, R98 ;  /* 0x000000ffff6d7224 */ /* 0x000fe400078e0062 */
[----:B-1----:R-:W-:Y:S02]  /*4500*/  IMAD.MOV.U32 R105, RZ, RZ, R96 ;  /* 0x000000ffff697224 */ /* 0x002fe400078e0060 */
[----:B------:R-:W-:-:S02]  /*4510*/  IMAD.MOV.U32 R101, RZ, RZ, R94 ;  /* 0x000000ffff657224 */ /* 0x000fc400078e005e */
[----:B------:R-:W-:Y:S02]  /*4520*/  IMAD.MOV.U32 R23, RZ, RZ, R18 ;  /* 0x000000ffff177224 */ /* 0x000fe400078e0012 */
[----:B------:R-:W-:Y:S02]  /*4530*/  IMAD.MOV.U32 R22, RZ, RZ, R19 ;  /* 0x000000ffff167224 */ /* 0x000fe400078e0013 */
[----:B------:R-:W-:-:S04]  /*4540*/  IMAD.WIDE R16, R8, 0x2, R16 ;  /* 0x0000000208107825 */ /* 0x000fc800078e0210 */
[----:B------:R-:W-:Y:S02]  /*4550*/  IMAD.MOV.U32 R15, RZ, RZ, R6 ;  /* 0x000000ffff0f7224 */ /* 0x000fe400078e0006 */
[----:B------:R-:W-:Y:S01]  /*4560*/  IMAD.MOV.U32 R14, RZ, RZ, R7 ;  /* 0x000000ffff0e7224 */ /* 0x000fe200078e0007 */
[----:B------:R-:W-:Y:S02]  /*4570*/  WARPGROUP.DEPBAR.LE gsb0, 0x0 ;  /* 0x00008000000079c5 */ /* 0x000fe40000010000 */
[----:B------:R-:W-:Y:S05]  /*4580*/  @P0 BRA `(.L_x_1) ;  /* 0xffffffd800d80947 */ /* 0x000fea000383ffff */
[----:B------:R-:W-:Y:S02]  /*4590*/  F2FP.BF16.F32.PACK_AB R83, R87, R83 ;  /* 0x000000535753723e */ /* 0x000fe400000010ff */
[----:B------:R-:W-:Y:S02]  /*45a0*/  F2FP.BF16.F32.PACK_AB R82, R86, R82 ;  /* 0x000000525652723e */ /* 0x000fe400000010ff */
[----:B------:R-:W-:Y:S02]  /*45b0*/  F2FP.BF16.F32.PACK_AB R81, R85, R81 ;  /* 0x000000515551723e */ /* 0x000fe400000010ff */
[----:B------:R-:W-:Y:S02]  /*45c0*/  F2FP.BF16.F32.PACK_AB R80, R84, R80 ;  /* 0x000000505450723e */ /* 0x000fe400000010ff */
[----:B------:R-:W-:Y:S02]  /*45d0*/  F2FP.BF16.F32.PACK_AB R75, R79, R75 ;  /* 0x0000004b4f4b723e */ /* 0x000fe400000010ff */
[----:B------:R-:W-:-:S02]  /*45e0*/  F2FP.BF16.F32.PACK_AB R74, R78, R74 ;  /* 0x0000004a4e4a723e */ /* 0x000fc400000010ff */
        /* <DEDUP_REMOVED lines=25> */
[----:B------:R-:W-:-:S07]  /*4780*/  F2FP.BF16.F32.PACK_AB R24, R28, R24 ;  /* 0x000000181c18723e */ /* 0x000fce00000010ff */
.L_x_0:
[----:B------:R-:W1:Y:S01]  /*4790*/  S2R R6, SR_TID.X ;  /* 0x0000000000067919 */ /* 0x000e620000002100 */
[----:B------:R-:W2:Y:S01]  /*47a0*/  LDL.LU R109, [R1+0x68] ;  /* 0x00006800016d7983 */ /* 0x000ea20000300800 */
[C---:B-----5:R-:W-:Y:S01]  /*47b0*/  LOP3.LUT R52, R3.reuse, R0, RZ, 0xfc, !PT ;  /* 0x0000000003347212 */ /* 0x060fe200078efcff */
[----:B------:R-:W-:Y:S01]  /*47c0*/  ULDC UR4, c[0x0][0x244] ;  /* 0x0000910000047ab9 */ /* 0x000fe20000000800 */
[C-C-:B------:R-:W-:Y:S01]  /*47d0*/  LOP3.LUT R53, R3.reuse, 0x2, R0.reuse, 0xfe, !PT ;  /* 0x0000000203357812 */ /* 0x140fe200078efe00 */
[----:B------:R-:W-:Y:S01]  /*47e0*/  ULDC.64 UR8, c[0x0][0x228] ;  /* 0x00008a0000087ab9 */ /* 0x000fe20000000a00 */
[----:B------:R-:W-:Y:S01]  /*47f0*/  LOP3.LUT R54, R3, 0x4, R0, 0xfe, !PT ;  /* 0x0000000403367812 */ /* 0x000fe200078efe00 */
[----:B------:R-:W-:Y:S01]  /*4800*/  ULDC.64 UR6, c[0x0][0x220] ;  /* 0x0000880000067ab9 */ /* 0x000fe20000000a00 */
[C---:B-1----:R-:W-:Y:S01]  /*4810*/  IMAD.SHL.U32 R2, R6.reuse, 0x10, RZ ;  /* 0x0000001006027824 */ /* 0x042fe200078e00ff */
[C---:B------:R-:W-:Y:S01]  /*4820*/  LOP3.LUT R108, R6.reuse, 0x1ff, RZ, 0xc0, !PT ;  /* 0x000001ff066c7812 */ /* 0x040fe200078ec0ff */
[----:B------:R-:W-:-:S02]  /*4830*/  IMAD.SHL.U32 R5, R6, 0x200, RZ ;  /* 0x0000020006057824 */ /* 0x000fc400078e00ff */
[----:B------:R-:W-:Y:S01]  /*4840*/  IMAD.SHL.U32 R4, R6, 0x8, RZ ;  /* 0x0000000806047824 */ /* 0x000fe200078e00ff */
[----:B------:R-:W-:Y:S02]  /*4850*/  LOP3.LUT R2, R2, 0x70, RZ, 0xc0, !PT ;  /* 0x0000007002027812 */ /* 0x000fe400078ec0ff */
[----:B------:R-:W-:Y:S02]  /*4860*/  LOP3.LUT R5, R5, 0x1000, RZ, 0xc0, !PT ;  /* 0x0000100005057812 */ /* 0x000fe400078ec0ff */
[----:B------:R-:W-:Y:S02]  /*4870*/  LOP3.LUT R4, R4, 0xf80, RZ, 0xc0, !PT ;  /* 0x00000f8004047812 */ /* 0x000fe400078ec0ff */
[----:B------:R-:W-:-:S05]  /*4880*/  IADD3 R5, R5, UR16, R2 ;  /* 0x0000001005057c10 */ /* 0x000fca000fffe002 */
[----:B------:R-:W-:Y:S01]  /*4890*/  IMAD.IADD R104, R4, 0x1, R5 ;  /* 0x0000000104687824 */ /* 0x000fe200078e0205 */
[----:B------:R-:W-:Y:S01]  /*48a0*/  BAR.SYNC.DEFER_BLOCKING 0x0 ;  /* 0x0000000000007b1d */ /* 0x000fe20000010000 */
[----:B------:R-:W-:-:S05]  /*48b0*/  LEA R108, R108, UR16, 0x4 ;  /* 0x000000106c6c7c11 */ /* 0x000fca000f8e20ff */
[----:B------:R-:W-:Y:S02]  /*48c0*/  STSM.16.M88.4 [R104], R24 ;  /* 0x0000001868007844 */ /* 0x000fe40000000200 */
[----:B------:R-:W-:Y:S06]  /*48d0*/  BAR.SYNC.DEFER_BLOCKING 0x0 ;  /* 0x0000000000007b1d */ /* 0x000fec0000010000 */
[----:B------:R-:W1:Y:S02]  /*48e0*/  LDS.128 R24, [R108] ;  /* 0x000000006c187984 */ /* 0x000e640000000c00 */
[----:B------:R-:W-:Y:S06]  /*48f0*/  BAR.SYNC.DEFER_BLOCKING 0x0 ;  /* 0x0000000000007b1d */ /* 0x000fec0000010000 */
[----:B------:R-:W-:Y:S02]  /*4900*/  STSM.16.M88.4 [R104], R32 ;  /* 0x0000002068007844 */ /* 0x000fe40000000200 */
[----:B------:R-:W-:Y:S06]  /*4910*/  BAR.SYNC.DEFER_BLOCKING 0x0 ;  /* 0x0000000000007b1d */ /* 0x000fec0000010000 */
[----:B------:R-:W3:Y:S02]  /*4920*/  LDS.128 R32, [R108] ;  /* 0x000000006c207984 */ /* 0x000ee40000000c00 */
[----:B------:R-:W-:Y:S06]  /*4930*/  BAR.SYNC.DEFER_BLOCKING 0x0 ;  /* 0x0000000000007b1d */ /* 0x000fec0000010000 */
[----:B------:R-:W-:Y:S02]  /*4940*/  STSM.16.M88.4 [R104], R40 ;  /* 0x0000002868007844 */ /* 0x000fe40000000200 */
[----:B------:R-:W-:Y:S06]  /*4950*/  BAR.SYNC.DEFER_BLOCKING 0x0 ;  /* 0x0000000000007b1d */ /* 0x000fec0000010000 */
[----:B------:R-:W4:Y:S02]  /*4960*/  LDS.128 R36, [R108] ;  /* 0x000000006c247984 */ /* 0x000f240000000c00 */
        /* <DEDUP_REMOVED lines=9> */
[----:B------:R1:W-:Y:S02]  /*4a00*/  STSM.16.M88.4 [R104], R64 ;  /* 0x0000004068007844 */ /* 0x0003e40000000200 */
[----:B------:R-:W-:Y:S01]  /*4a10*/  BAR.SYNC.DEFER_BLOCKING 0x0 ;  /* 0x0000000000007b1d */ /* 0x000fe20000010000 */
[----:B------:R-:W-:-:S05]  /*4a20*/  LOP3.LUT R101, R3, 0x6, R0, 0xfe, !PT ;  /* 0x0000000603657812 */ /* 0x000fca00078efe00 */
[----:B------:R-:W4:Y:S02]  /*4a30*/  LDS.128 R48, [R108] ;  /* 0x000000006c307984 */ /* 0x000f240000000c00 */
[----:B------:R-:W-:Y:S01]  /*4a40*/  BAR.SYNC.DEFER_BLOCKING 0x0 ;  /* 0x0000000000007b1d */ /* 0x000fe20000010000 */
[C-C-:B------:R-:W-:Y:S02]  /*4a50*/  LOP3.LUT R99, R3.reuse, 0x8, R0.reuse, 0xfe, !PT ;  /* 0x0000000803637812 */ /* 0x140fe400078efe00 */
[C-C-:B------:R-:W-:Y:S02]  /*4a60*/  LOP3.LUT R98, R3.reuse, 0xa, R0.reuse, 0xfe, !PT ;  /* 0x0000000a03627812 */ /* 0x140fe400078efe00 */
[C-C-:B------:R-:W-:Y:S02]  /*4a70*/  LOP3.LUT R97, R3.reuse, 0xc, R0.reuse, 0xfe, !PT ;  /* 0x0000000c03617812 */ /* 0x140fe400078efe00 */
[C-C-:B------:R-:W-:Y:S02]  /*4a80*/  LOP3.LUT R95, R3.reuse, 0xe, R0.reuse, 0xfe, !PT ;  /* 0x0000000e035f7812 */ /* 0x140fe400078efe00 */
[----:B------:R-:W-:-:S02]  /*4a90*/  LOP3.LUT R94, R3, 0x10, R0, 0xfe, !PT ;  /* 0x00000010035e7812 */ /* 0x000fc400078efe00 */
[C-C-:B------:R-:W-:Y:S02]  /*4aa0*/  LOP3.LUT R90, R3.reuse, 0x12, R0.reuse, 0xfe, !PT ;  /* 0x00000012035a7812 */ /* 0x140fe400078efe00 */
[C-C-:B------:R-:W-:Y:S02]  /*4ab0*/  LOP3.LUT R93, R3.reuse, 0x14, R0.reuse, 0xfe, !PT ;  /* 0x00000014035d7812 */ /* 0x140fe400078efe00 */
[C-C-:B------:R-:W-:Y:S02]  /*4ac0*/  LOP3.LUT R92, R3.reuse, 0x16, R0.reuse, 0xfe, !PT ;  /* 0x00000016035c7812 */ /* 0x140fe400078efe00 */
[C-C-:B------:R-:W-:Y:S02]  /*4ad0*/  LOP3.LUT R91, R3.reuse, 0x18, R0.reuse, 0xfe, !PT ;  /* 0x00000018035b7812 */ /* 0x140fe400078efe00 */
[C-C-:B------:R-:W-:Y:S02]  /*4ae0*/  LOP3.LUT R86, R3.reuse, 0x1a, R0.reuse, 0xfe, !PT ;  /* 0x0000001a03567812 */ /* 0x140fe400078efe00 */
[----:B0-----:R-:W-:-:S02]  /*4af0*/  LOP3.LUT R89, R3, 0x1c, R0, 0xfe, !PT ;  /* 0x0000001c03597812 */ /* 0x001fc400078efe00 */
[C-C-:B------:R-:W-:Y:S02]  /*4b00*/  LOP3.LUT R87, R3.reuse, 0x1e, R0.reuse, 0xfe, !PT ;  /* 0x0000001e03577812 */ /* 0x140fe400078efe00 */
        /* <DEDUP_REMOVED lines=46> */
[C-C-:B------:R-:W-:Y:S01]  /*4df0*/  LOP3.LUT R107, R3.reuse, 0x7c, R0.reuse, 0xfe, !PT ;  /* 0x0000007c036b7812 */ /* 0x140fe200078efe00 */
[----:B------:R-:W-:Y:S01]  /*4e00*/  STSM.16.M88.4 [R104], R72 ;  /* 0x0000004868007844 */ /* 0x000fe20000000200 */
[----:B------:R-:W-:-:S02]  /*4e10*/  LOP3.LUT R0, R3, 0x7e, R0, 0xfe, !PT ;  /* 0x0000007e03007812 */ /* 0x000fc400078efe00 */
[----:B------:R-:W0:Y:S01]  /*4e20*/  LDC R3, c[0x0][0x248] ;  /* 0x00009200ff037b82 */ /* 0x000e220000000800 */
[----:B--2---:R-:W-:-:S07]  /*4e30*/  IMAD R55, R109, UR4, RZ ;  /* 0x000000046d377c24 */ /* 0x004fce000f8e02ff */
[----:B------:R-:W-:Y:S01]  /*4e40*/  BAR.SYNC.DEFER_BLOCKING 0x0 ;  /* 0x0000000000007b1d */ /* 0x000fe20000010000 */
[----:B------:R-:W-:Y:S02]  /*4e50*/  ISETP.GE.AND P0, PT, R109, UR8, PT ;  /* 0x000000086d007c0c */ /* 0x000fe4000bf06270 */
[C---:B-1----:R-:W-:Y:S02]  /*4e60*/  LEA R66, P1, R55.reuse, UR6, 0x1 ;  /* 0x0000000637427c11 */ /* 0x042fe4000f8208ff */
[----:B------:R-:W-:Y:S02]  /*4e70*/  ISETP.LT.AND P4, PT, R52, UR9, !P0 ;  /* 0x0000000934007c0c */ /* 0x000fe4000c781270 */
[----:B------:R-:W-:Y:S02]  /*4e80*/  LEA.HI.X.SX32 R67, R55, UR7, 0x1, P1 ;  /* 0x0000000737437c11 */ /* 0x000fe400088f0eff */
[----:B------:R-:W-:Y:S02]  /*4e90*/  ISETP.LT.AND P3, PT, R53, UR9, !P0 ;  /* 0x0000000935007c0c */ /* 0x000fe4000c761270 */
[----:B------:R-:W-:Y:S01]  /*4ea0*/  ISETP.LT.AND P2, PT, R54, UR9, !P0 ;  /* 0x0000000936007c0c */ /* 0x000fe2000c741270 */
[----:B0-----:R-:W-:-:S02]  /*4eb0*/  IMAD R57, R52, R3, RZ ;  /* 0x0000000334397224 */ /* 0x001fc400078e02ff */
[-C--:B------:R-:W-:Y:S02]  /*4ec0*/  IMAD R59, R53, R3.reuse, RZ ;  /* 0x00000003353b7224 */ /* 0x080fe400078e02ff */
[----:B------:R-:W-:Y:S02]  /*4ed0*/  IMAD R65, R54, R3, RZ ;  /* 0x0000000336417224 */ /* 0x000fe400078e02ff */
[----:B------:R-:W0:Y:S01]  /*4ee0*/  LDS.128 R52, [R108] ;  /* 0x000000006c347984 */ /* 0x000e220000000c00 */
[----:B------:R-:W-:Y:S01]  /*4ef0*/  BAR.SYNC.DEFER_BLOCKING 0x0 ;  /* 0x0000000000007b1d */ /* 0x000fe20000010000 */
[-C--:B------:R-:W-:Y:S02]  /*4f00*/  LEA R56, P1, R57, R66.reuse, 0x1 ;  /* 0x0000004239387211 */ /* 0x080fe400078208ff */
[----:B------:R-:W-:-:S03]  /*4f10*/  LEA R58, P5, R59, R66, 0x1 ;  /* 0x000000423b3a7211 */ /* 0x000fc600078a08ff */
[----:B------:R-:W-:Y:S02]  /*4f20*/  STSM.16.M88.4 [R104], R80 ;  /* 0x0000005068007844 */ /* 0x000fe40000000200 */
[----:B------:R-:W-:Y:S01]  /*4f30*/  BAR.SYNC.DEFER_BLOCKING 0x0 ;  /* 0x0000000000007b1d */ /* 0x000fe20000010000 */
[----:B------:R-:W-:Y:S02]  /*4f40*/  LEA.HI.X.SX32 R57, R57, R67, 0x1, P1 ;  /* 0x0000004339397211 */ /* 0x000fe400008f0eff */
[----:B------:R-:W-:Y:S02]  /*4f50*/  LEA R64, P6, R65, R66, 0x1 ;  /* 0x0000004241407211 */ /* 0x000fe400078c08ff */
[C---:B------:R-:W-:Y:S01]  /*4f60*/  ISETP.LT.AND P1, PT, R101.reuse, UR9, !P0 ;  /* 0x0000000965007c0c */ /* 0x040fe2000c721270 */
[----:B------:R-:W-:Y:S01]  /*4f70*/  IMAD R101, R101, R3, RZ ;  /* 0x0000000365657224 */ /* 0x000fe200078e02ff */
[-C--:B------:R-:W-:Y:S02]  /*4f80*/  LEA.HI.X.SX32 R59, R59, R67.reuse, 0x1, P5 ;  /* 0x000000433b3b7211 */ /* 0x080fe400028f0eff */
[----:B------:R-:W-:Y:S01]  /*4f90*/  LEA.HI.X.SX32 R65, R65, R67, 0x1, P6 ;  /* 0x0000004341417211 */ /* 0x000fe200030f0eff */
[----:B------:R1:W-:Y:S04]  /*4fa0*/  @P4 STG.E.U16 desc[UR18][R56.64], R24 ;  /* 0x0000001838004986 */ /* 0x0003e8000c101512 */
[----:B------:R-:W-:Y:S01]  /*4fb0*/  @P3 STG.E.U16 desc[UR18][R58.64], R25 ;  /* 0x000000193a003986 */ /* 0x000fe2000c101512 */
[----:B------:R-:W-:-:S03]  /*4fc0*/  ISETP.LT.AND P4, PT, R98, UR9, !P0 ;  /* 0x0000000962007c0c */ /* 0x000fc6000c781270 */
[----:B------:R2:W-:Y:S01]  /*4fd0*/  @P2 STG.E.U16 desc[UR18][R64.64], R26 ;  /* 0x0000001a40002986 */ /* 0x0005e2000c101512 */
[----:B-1----:R-:W-:-:S03]  /*4fe0*/  LEA R56, P3, R101, R66, 0x1 ;  /* 0x0000004265387211 */ /* 0x002fc600078608ff */
[----:B------:R-:W1:Y:S01]  /*4ff0*/  LDS.128 R108, [R108] ;  /* 0x000000006c6c7984 */ /* 0x000e620000000c00 */
[C---:B------:R-:W-:Y:S01]  /*5000*/  ISETP.LT.AND P2, PT, R99.reuse, UR9, !P0 ;  /* 0x0000000963007c0c */ /* 0x040fe2000c741270 */
[----:B------:R-:W-:Y:S01]  /*5010*/  IMAD R99, R99, R3, RZ ;  /* 0x0000000363637224 */ /* 0x000fe200078e02ff */
[----:B------:R-:W-:Y:S01]  /*5020*/  LEA.HI.X.SX32 R57, R101, R67, 0x1, P3 ;  /* 0x0000004365397211 */ /* 0x000fe200018f0eff */
[-C--:B------:R-:W-:Y:S01]  /*5030*/  IMAD R98, R98, R3.reuse, RZ ;  /* 0x0000000362627224 */ /* 0x080fe200078e02ff */
[C---:B------:R-:W-:Y:S01]  /*5040*/  ISETP.LT.AND P3, PT, R97.reuse, UR9, !P0 ;  /* 0x0000000961007c0c */ /* 0x040fe2000c761270 */
[----:B------:R-:W-:Y:S01]  /*5050*/  IMAD R97, R97, R3, RZ ;  /* 0x0000000361617224 */ /* 0x000fe200078e02ff */
[----:B--2---:R-:W-:Y:S01]  /*5060*/  PRMT R65, R24, 0x7632, R65 ;  /* 0x0000763218417816 */ /* 0x004fe20000000041 */
[----:B------:R2:W-:Y:S01]  /*5070*/  @P1 STG.E.U16 desc[UR18][R56.64], R27 ;  /* 0x0000001b38001986 */ /* 0x0005e2000c101512 */
[----:B------:R-:W-:Y:S02]  /*5080*/  LEA R24, P5, R98, R66, 0x1 ;  /* 0x0000004262187211 */ /* 0x000fe400078a08ff */
[----:B------:R-:W-:-:S02]  /*5090*/  PRMT R26, R25, 0x7632, R26 ;  /* 0x00007632191a7816 */ /* 0x000fc4000000001a */
[-C--:B------:R-:W-:Y:S02]  /*50a0*/  LEA R58, P6, R97, R66.reuse, 0x1 ;  /* 0x00000042613a7211 */ /* 0x080fe400078c08ff */
[----:B------:R-:W-:Y:S02]  /*50b0*/  LEA.HI.X.SX32 R25, R98, R67, 0x1, P5 ;  /* 0x0000004362197211 */ /* 0x000fe400028f0eff */
[----:B--2---:R-:W-:-:S04]  /*50c0*/  LEA R56, P1, R99, R66, 0x1 ;  /* 0x0000004263387211 */ /* 0x004fc800078208ff */
[-C--:B------:R-:W-:Y:S02]  /*50d0*/  LEA.HI.X.SX32 R57, R99, R67.reuse, 0x1, P1 ;  /* 0x0000004363397211 */ /* 0x080fe400008f0eff */
[----:B------:R-:W-:Y:S02]  /*50e0*/  PRMT R64, R26, 0x7632, R64 ;  /* 0x000076321a407816 */ /* 0x000fe40000000040 */
[----:B------:R-:W-:Y:S01]  /*50f0*/  LEA.HI.X.SX32 R59, R97, R67, 0x1, P6 ;  /* 0x00000043613b7211 */ /* 0x000fe200030f0eff */
[----:B------:R2:W-:Y:S01]  /*5100*/  @P2 STG.E.U16 desc[UR18][R56.64], R65 ;  /* 0x0000004138002986 */ /* 0x0005e2000c101512 */
[C---:B------:R-:W-:Y:S01]  /*5110*/  ISETP.LT.AND P2, PT, R95.reuse, UR9, !P0 ;  /* 0x000000095f007c0c */ /* 0x040fe2000c741270 */
[-C--:B------:R-:W-:Y:S02]  /*5120*/  IMAD R95, R95, R3.reuse, RZ ;  /* 0x000000035f5f7224 */ /* 0x080fe400078e02ff */
[----:B------:R3:W-:Y:S01]  /*5130*/  @P4 STG.E.U16 desc[UR18][R24.64], R26 ;  /* 0x0000001a18004986 */ /* 0x0007e2000c101512 */
[C---:B------:R-:W-:Y:S01]  /*5140*/  ISETP.LT.AND P4, PT, R94.reuse, UR9, !P0 ;  /* 0x000000095e007c0c */ /* 0x040fe2000c781270 */
[----:B------:R-:W-:-:S02]  /*5150*/  IMAD R94, R94, R3, RZ ;  /* 0x000000035e5e7224 */ /* 0x000fc400078e02ff */
[----:B------:R4:W-:Y:S01]  /*5160*/  @P3 STG.E.U16 desc[UR18][R58.64], R64 ;  /* 0x000000403a003986 */ /* 0x0009e2000c101512 */
[C---:B------:R-:W-:Y:S01]  /*5170*/  ISETP.LT.AND P3, PT, R90.reuse, UR9, !P0 ;  /* 0x000000095a007c0c */ /* 0x040fe2000c761270 */
[-C--:B------:R-:W-:Y:S01]  /*5180*/  IMAD R90, R90, R3.reuse, RZ ;  /* 0x000000035a5a7224 */ /* 0x080fe200078e02ff */
[C---:B------:R-:W-:Y:S01]  /*5190*/  ISETP.LT.AND P1, PT, R93.reuse, UR9, !P0 ;  /* 0x000000095d007c0c */ /* 0x040fe2000c721270 */
[----:B------:R-:W-:Y:S01]  /*51a0*/  IMAD R93, R93, R3, RZ ;  /* 0x000000035d5d7224 */ /* 0x000fe200078e02ff */
[CC--:B--2---:R-:W-:Y:S02]  /*51b0*/  LEA R56, P5, R94.reuse, R66.reuse, 0x1 ;  /* 0x000000425e387211 */ /* 0x0c4fe400078a08ff */
[C---:B---3--:R-:W-:Y:S02]  /*51c0*/  LEA R24, P6, R95.reuse, R66, 0x1 ;  /* 0x000000425f187211 */ /* 0x048fe400078c08ff */
[-C--:B------:R-:W-:Y:S02]  /*51d0*/  LEA.HI.X.SX32 R57, R94, R67.reuse, 0x1, P5 ;  /* 0x000000435e397211 */ /* 0x080fe400028f0eff */
[----:B------:R-:W-:-:S02]  /*51e0*/  LEA.HI.X.SX32 R25, R95, R67, 0x1, P6 ;  /* 0x000000435f197211 */ /* 0x000fc400030f0eff */
[----:B----4-:R-:W-:Y:S02]  /*51f0*/  PRMT R59, R27, 0x7632, R59 ;  /* 0x000076321b3b7816 */ /* 0x010fe4000000003b */
[CC--:B------:R-:W-:Y:S02]  /*5200*/  LEA R26, P6, R90.reuse, R66.reuse, 0x1 ;  /* 0x000000425a1a7211 */ /* 0x0c0fe400078c08ff */
[C---:B------:R-:W-:Y:S01]  /*5210*/  LEA R58, P5, R93.reuse, R66, 0x1 ;  /* 0x000000425d3a7211 */ /* 0x040fe200078a08ff */
[----:B------:R2:W-:Y:S01]  /*5220*/  @P2 STG.E.U16 desc[UR18][R24.64], R59 ;  /* 0x0000003b18002986 */ /* 0x0005e2000c101512 */
[----:B------:R-:W-:Y:S02]  /*5230*/  LEA.HI.X.SX32 R27, R90, R67, 0x1, P6 ;  /* 0x000000435a1b7211 */ /* 0x000fe400030f0eff */
[C---:B------:R-:W-:Y:S01]  /*5240*/  ISETP.LT.AND P2, PT, R92.reuse, UR9, !P0 ;  /* 0x000000095c007c0c */ /* 0x040fe2000c741270 */
[----:B------:R-:W-:Y:S01]  /*5250*/  IMAD R92, R92, R3, RZ ;  /* 0x000000035c5c7224 */ /* 0x000fe200078e02ff */
[----:B------:R3:W-:Y:S01]  /*5260*/  @P4 STG.E.U16 desc[UR18][R56.64], R32 ;  /* 0x0000002038004986 */ /* 0x0007e2000c101512 */
[----:B--2---:R-:W-:-:S03]  /*5270*/  LEA.HI.X.SX32 R59, R93, R67, 0x1, P5 ;  /* 0x000000435d3b7211 */ /* 0x004fc600028f0eff */
[----:B------:R2:W-:Y:S01]  /*5280*/  @P3 STG.E.U16 desc[UR18][R26.64], R33 ;  /* 0x000000211a003986 */ /* 0x0005e2000c101512 */
[C---:B------:R-:W-:Y:S01]  /*5290*/  ISETP.LT.AND P5, PT, R91.reuse, UR9, !P0 ;  /* 0x000000095b007c0c */ /* 0x040fe2000c7a1270 */
[-C--:B------:R-:W-:Y:S02]  /*52a0*/  IMAD R91, R91, R3.reuse, RZ ;  /* 0x000000035b5b7224 */ /* 0x080fe400078e02ff */
[----:B------:R-:W-:Y:S01]  /*52b0*/  @P1 STG.E.U16 desc[UR18][R58.64], R34 ;  /* 0x000000223a001986 */ /* 0x000fe2000c101512 */
[C---:B------:R-:W-:Y:S01]  /*52c0*/  ISETP.LT.AND P1, PT, R86.reuse, UR9, !P0 ;  /* 0x0000000956007c0c */ /* 0x040fe2000c721270 */
[----:B------:R-:W-:Y:S01]  /*52d0*/  IMAD R86, R86, R3, RZ ;  /* 0x0000000356567224 */ /* 0x000fe200078e02ff */
[----:B------:R-:W-:Y:S02]  /*52e0*/  LEA R24, P3, R92, R66, 0x1 ;  /* 0x000000425c187211 */ /* 0x000fe400078608ff */
[----:B---3--:R-:W-:Y:S02]  /*52f0*/  PRMT R57, R32, 0x7632, R57 ;  /* 0x0000763220397816 */ /* 0x008fe40000000039 */
[----:B------:R-:W-:-:S02]  /*5300*/  LEA.HI.X.SX32 R25, R92, R67, 0x1, P3 ;  /* 0x000000435c197211 */ /* 0x000fc400018f0eff */
[-C--:B--2---:R-:W-:Y:S02]  /*5310*/  LEA R26, P4, R91, R66.reuse, 0x1 ;  /* 0x000000425b1a7211 */ /* 0x084fe400078808ff */
[C---:B------:R-:W-:Y:S02]  /*5320*/  LEA R32, P3, R86.reuse, R66, 0x1 ;  /* 0x0000004256207211 */ /* 0x040fe400078608ff */
[----:B------:R-:W-:Y:S02]  /*5330*/  PRMT R56, R33, 0x7632, R56 ;  /* 0x0000763221387816 */ /* 0x000fe40000000038 */
[-C--:B------:R-:W-:Y:S02]  /*5340*/  LEA.HI.X.SX32 R27, R91, R67.reuse, 0x1, P4 ;  /* 0x000000435b1b7211 */ /* 0x080fe400020f0eff */
[----:B------:R-:W-:Y:S02]  /*5350*/  LEA.HI.X.SX32 R33, R86, R67, 0x1, P3 ;  /* 0x0000004356217211 */ /* 0x000fe400018f0eff */
[C---:B------:R-:W-:Y:S01]  /*5360*/  ISETP.LT.AND P4, PT, R89.reuse, UR9, !P0 ;  /* 0x0000000959007c0c */ /* 0x040fe2000c781270 */
[-C--:B------:R-:W-:Y:S01]  /*5370*/  IMAD R89, R89, R3.reuse, RZ ;  /* 0x0000000359597224 */ /* 0x080fe200078e02ff */
[----:B------:R2:W-:Y:S01]  /*5380*/  @P2 STG.E.U16 desc[UR18][R24.64], R35 ;  /* 0x0000002318002986 */ /* 0x0005e2000c101512 */
[C---:B------:R-:W-:Y:S01]  /*5390*/  ISETP.LT.AND P3, PT, R87.reuse, UR9, !P0 ;  /* 0x0000000957007c0c */ /* 0x040fe2000c761270 */
[----:B------:R-:W-:-:S02]  /*53a0*/  IMAD R87, R87, R3, RZ ;  /* 0x0000000357577224 */ /* 0x000fc400078e02ff */
[----:B------:R3:W-:Y:S04]  /*53b0*/  @P5 STG.E.U16 desc[UR18][R26.64], R57 ;  /* 0x000000391a005986 */ /* 0x0007e8000c101512 */
[----:B------:R4:W-:Y:S01]  /*53c0*/  @P1 STG.E.U16 desc[UR18][R32.64], R56 ;  /* 0x0000003820001986 */ /* 0x0009e2000c101512 */
[CC--:B--2---:R-:W-:Y:S02]  /*53d0*/  LEA R24, P1, R89.reuse, R66.reuse, 0x1 ;  /* 0x0000004259187211 */ /* 0x0c4fe400078208ff */
[----:B------:R-:W-:Y:S02]  /*53e0*/  PRMT R59, R34, 0x7632, R59 ;  /* 0x00007632223b7816 */ /* 0x000fe4000000003b */
[----:B------:R-:W-:Y:S02]  /*53f0*/  LEA.HI.X.SX32 R25, R89, R67, 0x1, P1 ;  /* 0x0000004359197211 */ /* 0x000fe400008f0eff */
[C---:B------:R-:W-:Y:S01]  /*5400*/  ISETP.LT.AND P2, PT, R69.reuse, UR9, !P0 ;  /* 0x0000000945007c0c */ /* 0x040fe2000c741270 */
[----:B------:R-:W-:Y:S01]  /*5410*/  IMAD R69, R69, R3, RZ ;  /* 0x0000000345457224 */ /* 0x000fe200078e02ff */
[----:B---3--:R-:W-:-:S02]  /*5420*/  LEA R26, P5, R87, R66, 0x1 ;  /* 0x00000042571a7211 */ /* 0x008fc400078a08ff */
[C---:B------:R-:W-:Y:S01]  /*5430*/  ISETP.LT.AND P1, PT, R76.reuse, UR9, !P0 ;  /* 0x000000094c007c0c */ /* 0x040fe2000c721270 */
[----:B------:R-:W-:Y:S01]  /*5440*/  IMAD R76, R76, R3, RZ ;  /* 0x000000034c4c7224 */ /* 0x000fe200078e02ff */
[----:B------:R-:W-:Y:S01]  /*5450*/  PRMT R58, R35, 0x7632, R58 ;  /* 0x00007632233a7816 */ /* 0x000fe2000000003a */
[----:B------:R2:W-:Y:S01]  /*5460*/  @P4 STG.E.U16 desc[UR18][R24.64], R59 ;  /* 0x0000003b18004986 */ /* 0x0005e2000c101512 */
[-C--:B------:R-:W-:Y:S02]  /*5470*/  LEA.HI.X.SX32 R27, R87, R67.reuse, 0x1, P5 ;  /* 0x00000043571b7211 */ /* 0x080fe400028f0eff */
[CC--:B----4-:R-:W-:Y:S02]  /*5480*/  LEA R32, P6, R69.reuse, R66.reuse, 0x1 ;  /* 0x0000004245207211 */ /* 0x0d0fe400078c08ff */
[----:B------:R-:W-:Y:S01]  /*5490*/  LEA R34, P4, R76, R66, 0x1 ;  /* 0x000000424c227211 */ /* 0x000fe200078808ff */
[----:B------:R-:W-:Y:S01]  /*54a0*/  @P3 STG.E.U16 desc[UR18][R26.64], R58 ;  /* 0x0000003a1a003986 */ /* 0x000fe2000c101512 */
[----:B------:R-:W-:-:S02]  /*54b0*/  LEA.HI.X.SX32 R33, R69, R67, 0x1, P6 ;  /* 0x0000004345217211 */ /* 0x000fc400030f0eff */
[C---:B------:R-:W-:Y:S01]  /*54c0*/  ISETP.LT.AND P3, PT, R85.reuse, UR9, !P0 ;  /* 0x0000000955007c0c */ /* 0x040fe2000c761270 */
[----:B------:R-:W-:Y:S01]  /*54d0*/  IMAD R85, R85, R3, RZ ;  /* 0x0000000355557224 */ /* 0x000fe200078e02ff */
[----:B------:R-:W-:Y:S02]  /*54e0*/  LEA.HI.X.SX32 R35, R76, R67, 0x1, P4 ;  /* 0x000000434c237211 */ /* 0x000fe400020f0eff */
[C---:B------:R-:W-:Y:S01]  /*54f0*/  ISETP.LT.AND P4, PT, R84.reuse, UR9, !P0 ;  /* 0x0000000954007c0c */ /* 0x040fe2000c781270 */
[----:B------:R-:W-:Y:S01]  /*5500*/  IMAD R84, R84, R3, RZ ;  /* 0x0000000354547224 */ /* 0x000fe200078e02ff */
[----:B------:R3:W-:Y:S01]  /*5510*/  @P2 STG.E.U16 desc[UR18][R32.64], R36 ;  /* 0x0000002420002986 */ /* 0x0007e2000c101512 */
[----:B------:R-:W-:-:S03]  /*5520*/  LEA R56, P2, R85, R66, 0x1 ;  /* 0x0000004255387211 */ /* 0x000fc600078408ff */
[CC--:B--2---:R-:W-:Y:S01]  /*5530*/  LEA R24, P6, R84.reuse, R66.reuse, 0x1 ;  /* 0x0000004254187211 */ /* 0x0c4fe200078c08ff */
[----:B------:R2:W-:Y:S01]  /*5540*/  @P1 STG.E.U16 desc[UR18][R34.64], R37 ;  /* 0x0000002522001986 */ /* 0x0005e2000c101512 */
[----:B------:R-:W-:Y:S02]  /*5550*/  LEA.HI.X.SX32 R57, R85, R67, 0x1, P2 ;  /* 0x0000004355397211 */ /* 0x000fe400010f0eff */
[C---:B------:R-:W-:Y:S01]  /*5560*/  ISETP.LT.AND P2, PT, R79.reuse, UR9, !P0 ;  /* 0x000000094f007c0c */ /* 0x040fe2000c741270 */
[----:B------:R-:W-:Y:S01]  /*5570*/  IMAD R79, R79, R3, RZ ;  /* 0x000000034f4f7224 */ /* 0x000fe200078e02ff */
[----:B------:R-:W-:Y:S02]  /*5580*/  LEA.HI.X.SX32 R25, R84, R67, 0x1, P6 ;  /* 0x0000004354197211 */ /* 0x000fe400030f0eff */
[C---:B------:R-:W-:Y:S01]  /*5590*/  ISETP.LT.AND P1, PT, R77.reuse, UR9, !P0 ;  /* 0x000000094d007c0c */ /* 0x040fe2000c721270 */
[----:B------:R-:W-:Y:S01]  /*55a0*/  IMAD R77, R77, R3, RZ ;  /* 0x000000034d4d7224 */ /* 0x000fe200078e02ff */
[----:B------:R-:W-:Y:S04]  /*55b0*/  @P3 STG.E.U16 desc[UR18][R56.64], R38 ;  /* 0x0000002638003986 */ /* 0x000fe8000c101512 */
[----:B------:R4:W-:Y:S01]  /*55c0*/  @P4 STG.E.U16 desc[UR18][R24.64], R39 ;  /* 0x0000002718004986 */ /* 0x0009e2000c101512 */
[----:B---3--:R-:W-:-:S02]  /*55d0*/  LEA R32, P4, R79, R66, 0x1 ;  /* 0x000000424f207211 */ /* 0x008fc400078808ff */
[-C--:B------:R-:W-:Y:S02]  /*55e0*/  LEA R26, P3, R77, R66.reuse, 0x1 ;  /* 0x000000424d1a7211 */ /* 0x080fe400078608ff */
[-C--:B------:R-:W-:Y:S02]  /*55f0*/  LEA.HI.X.SX32 R33, R79, R67.reuse, 0x1, P4 ;  /* 0x000000434f217211 */ /* 0x080fe400020f0eff */
[----:B------:R-:W-:Y:S02]  /*5600*/  PRMT R36, R36, 0x7632, R36 ;  /* 0x0000763224247816 */ /* 0x000fe40000000024 */
[----:B------:R-:W-:Y:S02]  /*5610*/  LEA.HI.X.SX32 R27, R77, R67, 0x1, P3 ;  /* 0x000000434d1b7211 */ /* 0x000fe400018f0eff */
[C---:B------:R-:W-:Y:S01]  /*5620*/  ISETP.LT.AND P4, PT, R78.reuse, UR9, !P0 ;  /* 0x000000094e007c0c */ /* 0x040fe2000c781270 */
[-C--:B------:R-:W-:Y:S01]  /*5630*/  IMAD R78, R78, R3.reuse, RZ ;  /* 0x000000034e4e7224 */ /* 0x080fe200078e02ff */
[----:B--2---:R-:W-:Y:S01]  /*5640*/  PRMT R37, R37, 0x7632, R37 ;  /* 0x0000763225257816 */ /* 0x004fe20000000025 */
[----:B------:R2:W-:Y:S03]  /*5650*/  @P1 STG.E.U16 desc[UR18][R26.64], R36 ;  /* 0x000000241a001986 */ /* 0x0005e6000c101512 */
[----:B----4-:R-:W-:Y:S01]  /*5660*/  LEA R24, P1, R78, R66, 0x1 ;  /* 0x000000424e187211 */ /* 0x010fe200078208ff */
[----:B------:R3:W-:Y:S01]  /*5670*/  @P2 STG.E.U16 desc[UR18][R32.64], R37 ;  /* 0x0000002520002986 */ /* 0x0007e2000c101512 */
[C---:B------:R-:W-:Y:S01]  /*5680*/  ISETP.LT.AND P3, PT, R70.reuse, UR9, !P0 ;  /* 0x0000000946007c0c */ /* 0x040fe2000c761270 */
[----:B------:R-:W-:Y:S01]  /*5690*/  IMAD R70, R70, R3, RZ ;  /* 0x0000000346467224 */ /* 0x000fe200078e02ff */
[----:B------:R-:W-:-:S02]  /*56a0*/  PRMT R38, R38, 0x7632, R38 ;  /* 0x0000763226267816 */ /* 0x000fc40000000026 */
[C---:B------:R-:W-:Y:S01]  /*56b0*/  ISETP.LT.AND P2, PT, R31.reuse, UR9, !P0 ;  /* 0x000000091f007c0c */ /* 0x040fe2000c741270 */
[----:B------:R-:W-:Y:S01]  /*56c0*/  IMAD R31, R31, R3, RZ ;  /* 0x000000031f1f7224 */ /* 0x000fe200078e02ff */
[----:B------:R-:W-:Y:S02]  /*56d0*/  LEA.HI.X.SX32 R25, R78, R67, 0x1, P1 ;  /* 0x000000434e197211 */ /* 0x000fe400008f0eff */
[C---:B------:R-:W-:Y:S01]  /*56e0*/  ISETP.LT.AND P1, PT, R61.reuse, UR9, !P0 ;  /* 0x000000093d007c0c */ /* 0x040fe2000c721270 */
[----:B------:R-:W-:Y:S01]  /*56f0*/  IMAD R61, R61, R3, RZ ;  /* 0x000000033d3d7224 */ /* 0x000fe200078e02ff */
[-C--:B--2---:R-:W-:Y:S01]  /*5700*/  LEA R26, P6, R70, R66.reuse, 0x1 ;  /* 0x00000042461a7211 */ /* 0x084fe200078c08ff */
[----:B------:R2:W-:Y:S01]  /*5710*/  @P4 STG.E.U16 desc[UR18][R24.64], R38 ;  /* 0x0000002618004986 */ /* 0x0005e2000c101512 */
[----:B---3--:R-:W-:Y:S02]  /*5720*/  LEA R32, P4, R31, R66, 0x1 ;  /* 0x000000421f207211 */ /* 0x008fe400078808ff */
[----:B------:R-:W-:-:S02]  /*5730*/  PRMT R39, R39, 0x7632, R39 ;  /* 0x0000763227277816 */ /* 0x000fc40000000027 */
[-C--:B------:R-:W-:Y:S02]  /*5740*/  LEA.HI.X.SX32 R27, R70, R67.reuse, 0x1, P6 ;  /* 0x00000043461b7211 */ /* 0x080fe400030f0eff */
[----:B------:R-:W-:Y:S02]  /*5750*/  LEA.HI.X.SX32 R33, R31, R67, 0x1, P4 ;  /* 0x000000431f217211 */ /* 0x000fe400020f0eff */
[----:B------:R-:W-:Y:S02]  /*5760*/  LEA R34, P6, R61, R66, 0x1 ;  /* 0x000000423d227211 */ /* 0x000fe400078c08ff */
[C---:B------:R-:W-:Y:S01]  /*5770*/  ISETP.LT.AND P4, PT, R71.reuse, UR9, !P0 ;  /* 0x0000000947007c0c */ /* 0x040fe2000c781270 */
[----:B------:R-:W-:Y:S01]  /*5780*/  IMAD R71, R71, R3, RZ ;  /* 0x0000000347477224 */ /* 0x000fe200078e02ff */
[----:B------:R3:W-:Y:S01]  /*5790*/  @P3 STG.E.U16 desc[UR18][R26.64], R39 ;  /* 0x000000271a003986 */ /* 0x0007e2000c101512 */
[----:B------:R-:W-:-:S03]  /*57a0*/  LEA.HI.X.SX32 R35, R61, R67, 0x1, P6 ;  /* 0x000000433d237211 */ /* 0x000fc600030f0eff */
[----:B------:R4:W-:Y:S01]  /*57b0*/  @P2 STG.E.U16 desc[UR18][R32.64], R40 ;  /* 0x0000002820002986 */ /* 0x0009e2000c101512 */
[C---:B------:R-:W-:Y:S01]  /*57c0*/  ISETP.LT.AND P2, PT, R68.reuse, UR9, !P0 ;  /* 0x0000000944007c0c */ /* 0x040fe2000c741270 */
[-C--:B------:R-:W-:Y:S01]  /*57d0*/  IMAD R68, R68, R3.reuse, RZ ;  /* 0x0000000344447224 */ /* 0x080fe200078e02ff */
[-C--:B--2---:R-:W-:Y:S01]  /*57e0*/  LEA R24, P3, R71, R66.reuse, 0x1 ;  /* 0x0000004247187211 */ /* 0x084fe200078608ff */
[----:B------:R2:W-:Y:S01]  /*57f0*/  @P1 STG.E.U16 desc[UR18][R34.64], R41 ;  /* 0x0000002922001986 */ /* 0x0005e2000c101512 */
[C---:B------:R-:W-:Y:S01]  /*5800*/  ISETP.LT.AND P1, PT, R63.reuse, UR9, !P0 ;  /* 0x000000093f007c0c */ /* 0x040fe2000c721270 */
[----:B------:R-:W-:Y:S01]  /*5810*/  IMAD R63, R63, R3, RZ ;  /* 0x000000033f3f7224 */ /* 0x000fe200078e02ff */
[----:B------:R-:W-:Y:S02]  /*5820*/  LEA.HI.X.SX32 R25, R71, R67, 0x1, P3 ;  /* 0x0000004347197211 */ /* 0x000fe400018f0eff */
[----:B------:R-:W-:-:S03]  /*5830*/  LEA R36, P6, R68, R66, 0x1 ;  /* 0x0000004244247211 */ /* 0x000fc600078c08ff */
[----:B------:R0:W-:Y:S01]  /*5840*/  @P4 STG.E.U16 desc[UR18][R24.64], R42 ;  /* 0x0000002a18004986 */ /* 0x0001e2000c101512 */
[----:B------:R-:W-:Y:S02]  /*5850*/  LEA.HI.X.SX32 R37, R68, R67, 0x1, P6 ;  /* 0x0000004344257211 */ /* 0x000fe400030f0eff */
[CC--:B---3--:R-:W-:Y:S02]  /*5860*/  LEA R26, P4, R63.reuse, R66.reuse, 0x1 ;  /* 0x000000423f1a7211 */ /* 0x0c8fe400078808ff */
[C---:B------:R-:W-:Y:S01]  /*5870*/  ISETP.LT.AND P6, PT, R62.reuse, UR9, !P0 ;  /* 0x000000093e007c0c */ /* 0x040fe2000c7c1270 */
[----:B------:R-:W-:Y:S01]  /*5880*/  IMAD R62, R62, R3, RZ ;  /* 0x000000033e3e7224 */ /* 0x000fe200078e02ff */
[----:B------:R-:W-:Y:S01]  /*5890*/  LEA.HI.X.SX32 R27, R63, R67, 0x1, P4 ;  /* 0x000000433f1b7211 */ /* 0x000fe200020f0eff */
[----:B------:R3:W-:Y:S01]  /*58a0*/  @P2 STG.E.U16 desc[UR18][R36.64], R43 ;  /* 0x0000002b24002986 */ /* 0x0007e2000c101512 */
[----:B----4-:R-:W-:Y:S02]  /*58b0*/  PRMT R40, R40, 0x7632, R40 ;  /* 0x0000763228287816 */ /* 0x010fe40000000028 */
[----:B------:R-:W-:-:S02]  /*58c0*/  LEA R32, P2, R62, R66, 0x1 ;  /* 0x000000423e207211 */ /* 0x000fc400078408ff */
[C---:B------:R-:W-:Y:S01]  /*58d0*/  ISETP.LT.AND P4, PT, R60.reuse, UR9, !P0 ;  /* 0x000000093c007c0c */ /* 0x040fe2000c781270 */
[----:B------:R4:W-:Y:S01]  /*58e0*/  @P1 STG.E.U16 desc[UR18][R26.64], R40 ;  /* 0x000000281a001986 */ /* 0x0009e2000c101512 */
[----:B------:R-:W-:Y:S01]  /*58f0*/  IMAD R60, R60, R3, RZ ;  /* 0x000000033c3c7224 */ /* 0x000fe200078e02ff */
[----:B------:R-:W-:Y:S02]  /*5900*/  LEA.HI.X.SX32 R33, R62, R67, 0x1, P2 ;  /* 0x000000433e217211 */ /* 0x000fe400010f0eff */
[----:B--2---:R-:W-:Y:S02]  /*5910*/  PRMT R41, R41, 0x7632, R41 ;  /* 0x0000763229297816 */ /* 0x004fe40000000029 */
[C---:B------:R-:W-:Y:S01]  /*5920*/  ISETP.LT.AND P1, PT, R20.reuse, UR9, !P0 ;  /* 0x0000000914007c0c */ /* 0x040fe2000c721270 */
[-C--:B------:R-:W-:Y:S01]  /*5930*/  IMAD R20, R20, R3.reuse, RZ ;  /* 0x0000000314147224 */ /* 0x080fe200078e02ff */
[----:B0-----:R-:W-:Y:S01]  /*5940*/  LEA R24, P2, R60, R66, 0x1 ;  /* 0x000000423c187211 */ /* 0x001fe200078408ff */
[----:B------:R-:W-:Y:S01]  /*5950*/  @P6 STG.E.U16 desc[UR18][R32.64], R41 ;  /* 0x0000002920006986 */ /* 0x000fe2000c101512 */
[----:B---3--:R-:W-:-:S02]  /*5960*/  IMAD R36, R30, R3, RZ ;  /* 0x000000031e247224 */ /* 0x008fc400078e02ff */
[----:B------:R-:W-:Y:S02]  /*5970*/  LEA R34, P6, R20, R66, 0x1 ;  /* 0x0000004214227211 */ /* 0x000fe400078c08ff */
[----:B------:R-:W-:Y:S02]  /*5980*/  PRMT R42, R42, 0x7632, R42 ;  /* 0x000076322a2a7816 */ /* 0x000fe4000000002a */
[-C--:B------:R-:W-:Y:S02]  /*5990*/  LEA.HI.X.SX32 R25, R60, R67.reuse, 0x1, P2 ;  /* 0x000000433c197211 */ /* 0x080fe400010f0eff */
[----:B------:R-:W-:Y:S02]  /*59a0*/  PRMT R43, R43, 0x7632, R43 ;  /* 0x000076322b2b7816 */ /* 0x000fe4000000002b */
[----:B------:R-:W-:Y:S01]  /*59b0*/  LEA.HI.X.SX32 R35, R20, R67, 0x1, P6 ;  /* 0x0000004314237211 */ /* 0x000fe200030f0eff */
[----:B------:R-:W-:Y:S01]  /*59c0*/  IMAD R20, R3, 0x2, R36 ;  /* 0x0000000203147824 */ /* 0x000fe200078e0224 */
[----:B------:R-:W-:-:S02]  /*59d0*/  ISETP.LT.AND P2, PT, R30, UR9, !P0 ;  /* 0x000000091e007c0c */ /* 0x000fc4000c741270 */
[----:B------:R-:W-:Y:S01]  /*59e0*/  ISETP.LT.AND P5, PT, R88, UR9, !P0 ;  /* 0x0000000958007c0c */ /* 0x000fe2000c7a1270 */
[----:B------:R0:W-:Y:S01]  /*59f0*/  @P4 STG.E.U16 desc[UR18][R24.64], R42 ;  /* 0x0000002a18004986 */ /* 0x0001e2000c101512 */
[-C--:B----4-:R-:W-:Y:S02]  /*5a00*/  LEA R26, P4, R36, R66.reuse, 0x1 ;  /* 0x00000042241a7211 */ /* 0x090fe400078808ff */
[----:B------:R-:W-:Y:S01]  /*5a10*/  LEA R30, P6, R20, R66, 0x1 ;  /* 0x00000042141e7211 */ /* 0x000fe200078c08ff */
[----:B------:R-:W-:Y:S01]  /*5a20*/  @P1 STG.E.U16 desc[UR18][R34.64], R43 ;  /* 0x0000002b22001986 */ /* 0x000fe2000c101512 */
[----:B------:R-:W-:Y:S01]  /*5a30*/  ISETP.LT.AND P1, PT, R28, UR9, !P0 ;  /* 0x000000091c007c0c */ /* 0x000fe2000c721270 */
[C---:B------:R-:W-:Y:S01]  /*5a40*/  IMAD R28, R3.reuse, 0x2, R20 ;  /* 0x00000002031c7824 */ /* 0x040fe200078e0214 */
[-C--:B------:R-:W-:Y:S02]  /*5a50*/  LEA.HI.X.SX32 R27, R36, R67.reuse, 0x1, P4 ;  /* 0x00000043241b7211 */ /* 0x080fe400020f0eff */
[----:B------:R-:W-:Y:S01]  /*5a60*/  LEA.HI.X.SX32 R31, R20, R67, 0x1, P6 ;  /* 0x00000043141f7211 */ /* 0x000fe200030f0eff */
[----:B------:R-:W-:Y:S01]  /*5a70*/  IMAD R20, R3, 0x2, R28 ;  /* 0x0000000203147824 */ /* 0x000fe200078e021c */
[----:B------:R-:W-:-:S02]  /*5a80*/  ISETP.LT.AND P3, PT, R23, UR9, !P0 ;  /* 0x0000000917007c0c */ /* 0x000fc4000c761270 */
[-C--:B0-----:R-:W-:Y:S01]  /*5a90*/  LEA R24, P6, R28, R66.reuse, 0x1 ;  /* 0x000000421c187211 */ /* 0x081fe200078c08ff */
[----:B------:R-:W-:Y:S01]  /*5aa0*/  @P2 STG.E.U16 desc[UR18][R26.64], R44 ;  /* 0x0000002c1a002986 */ /* 0x000fe2000c101512 */
[----:B------:R-:W-:Y:S02]  /*5ab0*/  ISETP.LT.AND P2, PT, R22, UR9, !P0 ;  /* 0x0000000916007c0c */ /* 0x000fe4000c741270 */
[-C--:B------:R-:W-:Y:S01]  /*5ac0*/  LEA.HI.X.SX32 R25, R28, R67.reuse, 0x1, P6 ;  /* 0x000000431c197211 */ /* 0x080fe200030f0eff */
[----:B------:R0:W-:Y:S01]  /*5ad0*/  @P5 STG.E.U16 desc[UR18][R30.64], R45 ;  /* 0x0000002d1e005986 */ /* 0x0001e2000c101512 */
[----:B------:R-:W-:Y:S01]  /*5ae0*/  ISETP.LT.AND P5, PT, R18, UR9, !P0 ;  /* 0x0000000912007c0c */ /* 0x000fe2000c7a1270 */
[----:B------:R-:W-:Y:S01]  /*5af0*/  IMAD R18, R3, 0x2, R20 ;  /* 0x0000000203127824 */ /* 0x000fe200078e0214 */
[C---:B------:R-:W-:Y:S02]  /*5b00*/  LEA R22, P6, R20.reuse, R66, 0x1 ;  /* 0x0000004214167211 */ /* 0x040fe400078c08ff */
[----:B------:R-:W-:Y:S01]  /*5b10*/  ISETP.LT.AND P4, PT, R29, UR9, !P0 ;  /* 0x000000091d007c0c */ /* 0x000fe2000c781270 */
[----:B------:R-:W-:Y:S01]  /*5b20*/  IMAD R28, R3, 0x2, R18 ;  /* 0x00000002031c7824 */ /* 0x000fe200078e0212 */
[----:B------:R-:W-:-:S02]  /*5b30*/  LEA.HI.X.SX32 R23, R20, R67, 0x1, P6 ;  /* 0x0000004314177211 */ /* 0x000fc400030f0eff */
[CC--:B------:R-:W-:Y:S01]  /*5b40*/  LEA R20, P6, R18.reuse, R66.reuse, 0x1 ;  /* 0x0000004212147211 */ /* 0x0c0fe200078c08ff */
[----:B------:R2:W-:Y:S01]  /*5b50*/  @P3 STG.E.U16 desc[UR18][R24.64], R46 ;  /* 0x0000002e18003986 */ /* 0x0005e2000c101512 */
[----:B------:R-:W-:Y:S02]  /*5b60*/  ISETP.LT.AND P3, PT, R21, UR9, !P0 ;  /* 0x0000000915007c0c */ /* 0x000fe4000c761270 */
[----:B------:R-:W-:Y:S01]  /*5b70*/  LEA.HI.X.SX32 R21, R18, R67, 0x1, P6 ;  /* 0x0000004312157211 */ /* 0x000fe200030f0eff */
[----:B0-----:R-:W-:Y:S01]  /*5b80*/  IMAD R30, R3, 0x2, R28 ;  /* 0x00000002031e7824 */ /* 0x001fe200078e021c */
[----:B------:R-:W-:Y:S02]  /*5b90*/  LEA R26, P6, R28, R66, 0x1 ;  /* 0x000000421c1a7211 */ /* 0x000fe400078c08ff */
[----:B------:R-:W-:Y:S02]  /*5ba0*/  PRMT R44, R44, 0x7632, R44 ;  /* 0x000076322c2c7816 */ /* 0x000fe4000000002c */
[----:B------:R-:W-:-:S02]  /*5bb0*/  PRMT R45, R45, 0x7632, R45 ;  /* 0x000076322d2d7816 */ /* 0x000fc4000000002d */
[-C--:B------:R-:W-:Y:S01]  /*5bc0*/  LEA.HI.X.SX32 R27, R28, R67.reuse, 0x1, P6 ;  /* 0x000000431c1b7211 */ /* 0x080fe200030f0eff */
[----:B--2---:R-:W-:Y:S01]  /*5bd0*/  IMAD R24, R3, 0x2, R30 ;  /* 0x0000000203187824 */ /* 0x004fe200078e021e */
[CC--:B------:R-:W-:Y:S01]  /*5be0*/  LEA R18, P6, R30.reuse, R66.reuse, 0x1 ;  /* 0x000000421e127211 */ /* 0x0c0fe200078c08ff */
[----:B------:R0:W-:Y:S04]  /*5bf0*/  @P4 STG.E.U16 desc[UR18][R22.64], R47 ;  /* 0x0000002f16004986 */ /* 0x0001e8000c101512 */
[----:B------:R2:W-:Y:S01]  /*5c00*/  @P1 STG.E.U16 desc[UR18][R20.64], R44 ;  /* 0x0000002c14001986 */ /* 0x0005e2000c101512 */
[----:B------:R-:W-:Y:S02]  /*5c10*/  ISETP.LT.AND P1, PT, R19, UR9, !P0 ;  /* 0x0000000913007c0c */ /* 0x000fe4000c721270 */
[----:B------:R-:W-:Y:S01]  /*5c20*/  LEA.HI.X.SX32 R19, R30, R67, 0x1, P6 ;  /* 0x000000431e137211 */ /* 0x000fe200030f0eff */
[----:B------:R-:W-:Y:S01]  /*5c30*/  @P2 STG.E.U16 desc[UR18][R26.64], R45 ;  /* 0x0000002d1a002986 */ /* 0x000fe2000c101512 */
[----:B------:R-:W-:Y:S01]  /*5c40*/  ISETP.LT.AND P2, PT, R12, UR9, !P0 ;  /* 0x000000090c007c0c */ /* 0x000fe2000c741270 */
[----:B------:R-:W-:Y:S01]  /*5c50*/  IMAD R12, R3, 0x2, R24 ;  /* 0x00000002030c7824 */ /* 0x000fe200078e0218 */
[----:B0-----:R-:W-:-:S02]  /*5c60*/  LEA R22, P6, R24, R66, 0x1 ;  /* 0x0000004218167211 */ /* 0x001fc400078c08ff */
[----:B------:R-:W-:Y:S02]  /*5c70*/  PRMT R46, R46, 0x7632, R46 ;  /* 0x000076322e2e7816 */ /* 0x000fe4000000002e */
[-C--:B------:R-:W-:Y:S01]  /*5c80*/  LEA.HI.X.SX32 R23, R24, R67.reuse, 0x1, P6 ;  /* 0x0000004318177211 */ /* 0x080fe200030f0eff */
[----:B------:R-:W-:Y:S01]  /*5c90*/  IMAD R24, R3, 0x2, R12 ;  /* 0x0000000203187824 */ /* 0x000fe200078e020c */
[----:B------:R-:W-:Y:S02]  /*5ca0*/  ISETP.LT.AND P4, PT, R17, UR9, !P0 ;  /* 0x0000000911007c0c */ /* 0x000fe4000c781270 */
[-C--:B--2---:R-:W-:Y:S01]  /*5cb0*/  LEA R20, P6, R12, R66.reuse, 0x1 ;  /* 0x000000420c147211 */ /* 0x084fe200078c08ff */
[----:B------:R0:W-:Y:S01]  /*5cc0*/  @P5 STG.E.U16 desc[UR18][R18.64], R46 ;  /* 0x0000002e12005986 */ /* 0x0001e2000c101512 */
[----:B------:R-:W-:Y:S02]  /*5cd0*/  ISETP.LT.AND P5, PT, R16, UR9, !P0 ;  /* 0x0000000910007c0c */ /* 0x000fe4000c7a1270 */
[----:B------:R-:W-:Y:S01]  /*5ce0*/  LEA.HI.X.SX32 R21, R12, R67, 0x1, P6 ;  /* 0x000000430c157211 */ /* 0x000fe200030f0eff */
[----:B------:R-:W-:Y:S01]  /*5cf0*/  IMAD R12, R3, 0x2, R24 ;  /* 0x00000002030c7824 */ /* 0x000fe200078e0218 */
[----:B------:R-:W-:-:S02]  /*5d00*/  LEA R16, P6, R24, R66, 0x1 ;  /* 0x0000004218107211 */ /* 0x000fc400078c08ff */
[----:B------:R-:W-:Y:S02]  /*5d10*/  PRMT R47, R47, 0x7632, R47 ;  /* 0x000076322f2f7816 */ /* 0x000fe4000000002f */
[----:B------:R-:W-:Y:S01]  /*5d20*/  LEA.HI.X.SX32 R17, R24, R67, 0x1, P6 ;  /* 0x0000004318117211 */ /* 0x000fe200030f0eff */
[----:B------:R-:W-:Y:S01]  /*5d30*/  IMAD R24, R3, 0x2, R12 ;  /* 0x0000000203187824 */ /* 0x000fe200078e020c */
[----:B0-----:R-:W-:Y:S01]  /*5d40*/  LEA R18, P6, R12, R66, 0x1 ;  /* 0x000000420c127211 */ /* 0x001fe200078c08ff */
[----:B------:R-:W-:Y:S04]  /*5d50*/  @P3 STG.E.U16 desc[UR18][R22.64], R47 ;  /* 0x0000002f16003986 */ /* 0x000fe8000c101512 */
[----:B------:R0:W-:Y:S01]  /*5d60*/  @P4 STG.E.U16 desc[UR18][R20.64], R48 ;  /* 0x0000003014004986 */ /* 0x0001e2000c101512 */
[----:B------:R-:W-:-:S02]  /*5d70*/  ISETP.LT.AND P4, PT, R14, UR9, !P0 ;  /* 0x000000090e007c0c */ /* 0x000fc4000c781270 */
[-C--:B------:R-:W-:Y:S01]  /*5d80*/  LEA.HI.X.SX32 R19, R12, R67.reuse, 0x1, P6 ;  /* 0x000000430c137211 */ /* 0x080fe200030f0eff */
[----:B------:R2:W-:Y:S01]  /*5d90*/  @P1 STG.E.U16 desc[UR18][R16.64], R49 ;  /* 0x0000003110001986 */ /* 0x0005e2000c101512 */
[----:B------:R-:W-:Y:S01]  /*5da0*/  ISETP.LT.AND P1, PT, R10, UR9, !P0 ;  /* 0x000000090a007c0c */ /* 0x000fe2000c721270 */
[----:B------:R-:W-:Y:S01]  /*5db0*/  IMAD R10, R3, 0x2, R24 ;  /* 0x00000002030a7824 */ /* 0x000fe200078e0218 */
[CC--:B------:R-:W-:Y:S02]  /*5dc0*/  LEA R14, P6, R24.reuse, R66.reuse, 0x1 ;  /* 0x00000042180e7211 */ /* 0x0c0fe400078c08ff */
[----:B------:R-:W-:Y:S02]  /*5dd0*/  ISETP.LT.AND P3, PT, R15, UR9, !P0 ;  /* 0x000000090f007c0c */ /* 0x000fe4000c761270 */
[----:B------:R-:W-:Y:S01]  /*5de0*/  LEA.HI.X.SX32 R15, R24, R67, 0x1, P6 ;  /* 0x00000043180f7211 */ /* 0x000fe200030f0eff */
[----:B0-----:R-:W-:Y:S01]  /*5df0*/  IMAD R20, R3, 0x2, R10 ;  /* 0x0000000203147824 */ /* 0x001fe200078e020a */
[----:B------:R-:W-:Y:S01]  /*5e00*/  LEA R12, P6, R10, R66, 0x1 ;  /* 0x000000420a0c7211 */ /* 0x000fe200078c08ff */
[----:B------:R0:W-:Y:S01]  /*5e10*/  @P2 STG.E.U16 desc[UR18][R18.64], R50 ;  /* 0x0000003212002986 */ /* 0x0001e2000c101512 */
[----:B------:R-:W-:-:S02]  /*5e20*/  ISETP.LT.AND P2, PT, R13, UR9, !P0 ;  /* 0x000000090d007c0c */ /* 0x000fc4000c741270 */
[-C--:B------:R-:W-:Y:S01]  /*5e30*/  LEA.HI.X.SX32 R13, R10, R67.reuse, 0x1, P6 ;  /* 0x000000430a0d7211 */ /* 0x080fe200030f0eff */
[----:B------:R-:W-:Y:S01]  /*5e40*/  IMAD R22, R3, 0x2, R20 ;  /* 0x0000000203167824 */ /* 0x000fe200078e0214 */
[-C--:B--2---:R-:W-:Y:S02]  /*5e50*/  LEA R16, P6, R20, R66.reuse, 0x1 ;  /* 0x0000004214107211 */ /* 0x084fe400078c08ff */
[----:B------:R-:W-:Y:S02]  /*5e60*/  PRMT R48, R48, 0x7632, R48 ;  /* 0x0000763230307816 */ /* 0x000fe40000000030 */
[----:B------:R-:W-:Y:S02]  /*5e70*/  PRMT R49, R49, 0x7632, R49 ;  /* 0x0000763231317816 */ /* 0x000fe40000000031 */
[----:B------:R-:W-:Y:S01]  /*5e80*/  LEA.HI.X.SX32 R17, R20, R67, 0x1, P6 ;  /* 0x0000004314117211 */ /* 0x000fe200030f0eff */
[----:B0-----:R-:W-:Y:S01]  /*5e90*/  IMAD R18, R3, 0x2, R22 ;  /* 0x0000000203127824 */ /* 0x001fe200078e0216 */
[----:B------:R-:W-:Y:S01]  /*5ea0*/  LEA R10, P6, R22, R66, 0x1 ;  /* 0x00000042160a7211 */ /* 0x000fe200078c08ff */
[----:B------:R0:W-:Y:S04]  /*5eb0*/  @P5 STG.E.U16 desc[UR18][R14.64], R51 ;  /* 0x000000330e005986 */ /* 0x0001e8000c101512 */
[----:B------:R2:W-:Y:S01]  /*5ec0*/  @P3 STG.E.U16 desc[UR18][R12.64], R48 ;  /* 0x000000300c003986 */ /* 0x0005e2000c101512 */
[----:B------:R-:W-:-:S02]  /*5ed0*/  ISETP.LT.AND P3, PT, R11, UR9, !P0 ;  /* 0x000000090b007c0c */ /* 0x000fc4000c761270 */
[-C--:B------:R-:W-:Y:S01]  /*5ee0*/  LEA.HI.X.SX32 R11, R22, R67.reuse, 0x1, P6 ;  /* 0x00000043160b7211 */ /* 0x080fe200030f0eff */
[----:B------:R3:W-:Y:S01]  /*5ef0*/  @P4 STG.E.U16 desc[UR18][R16.64], R49 ;  /* 0x0000003110004986 */ /* 0x0007e2000c101512 */
[----:B------:R-:W-:Y:S01]  /*5f00*/  ISETP.LT.AND P4, PT, R2, UR9, !P0 ;  /* 0x0000000902007c0c */ /* 0x000fe2000c781270 */
[----:B------:R-:W-:Y:S01]  /*5f10*/  IMAD R2, R3, 0x2, R18 ;  /* 0x0000000203027824 */ /* 0x000fe200078e0212 */
[----:B0-----:R-:W-:Y:S02]  /*5f20*/  LEA R14, P6, R18, R66, 0x1 ;  /* 0x00000042120e7211 */ /* 0x001fe400078c08ff */
[----:B------:R-:W-:Y:S02]  /*5f30*/  PRMT R50, R50, 0x7632, R50 ;  /* 0x0000763232327816 */ /* 0x000fe40000000032 */
[----:B------:R-:W-:Y:S02]  /*5f40*/  LEA.HI.X.SX32 R15, R18, R67, 0x1, P6 ;  /* 0x00000043120f7211 */ /* 0x000fe400030f0eff */
[----:B------:R-:W-:-:S02]  /*5f50*/  ISETP.LT.AND P5, PT, R9, UR9, !P0 ;  /* 0x0000000909007c0c */ /* 0x000fc4000c7a1270 */
[-C--:B--2---:R-:W-:Y:S01]  /*5f60*/  LEA R12, P6, R2, R66.reuse, 0x1 ;  /* 0x00000042020c7211 */ /* 0x084fe200078c08ff */
[C---:B---3--:R-:W-:Y:S01]  /*5f70*/  IMAD R16, R3.reuse, 0x2, R2 ;  /* 0x0000000203107824 */ /* 0x048fe200078e0202 */
[----:B------:R0:W-:Y:S01]  /*5f80*/  @P1 STG.E.U16 desc[UR18][R10.64], R50 ;  /* 0x000000320a001986 */ /* 0x0001e2000c101512 */
[----:B------:R-:W-:Y:S02]  /*5f90*/  ISETP.LT.AND P1, PT, R8, UR9, !P0 ;  /* 0x0000000908007c0c */ /* 0x000fe4000c721270 */
[-C--:B------:R-:W-:Y:S01]  /*5fa0*/  LEA.HI.X.SX32 R13, R2, R67.reuse, 0x1, P6 ;  /* 0x00000043020d7211 */ /* 0x080fe200030f0eff */
[----:B------:R-:W-:Y:S01]  /*5fb0*/  IMAD R2, R3, 0x2, R16 ;  /* 0x0000000203027824 */ /* 0x000fe200078e0210 */
[CC--:B------:R-:W-:Y:S02]  /*5fc0*/  LEA R8, P6, R16.reuse, R66.reuse, 0x1 ;  /* 0x0000004210087211 */ /* 0x0c0fe400078c08ff */
[----:B------:R-:W-:Y:S02]  /*5fd0*/  PRMT R51, R51, 0x7632, R51 ;  /* 0x0000763233337816 */ /* 0x000fe40000000033 */
[-C--:B------:R-:W-:Y:S01]  /*5fe0*/  LEA.HI.X.SX32 R9, R16, R67.reuse, 0x1, P6 ;  /* 0x0000004310097211 */ /* 0x080fe200030f0eff */
[C---:B------:R-:W-:Y:S01]  /*5ff0*/  IMAD R16, R3.reuse, 0x2, R2 ;  /* 0x0000000203107824 */ /* 0x040fe200078e0202 */
[C---:B0-----:R-:W-:Y:S01]  /*6000*/  LEA R10, P6, R2.reuse, R66, 0x1 ;  /* 0x00000042020a7211 */ /* 0x041fe200078c08ff */
[----:B------:R0:W-:Y:S04]  /*6010*/  @P2 STG.E.U16 desc[UR18][R14.64], R51 ;  /* 0x000000330e002986 */ /* 0x0001e8000c101512 */
[----:B------:R2:W-:Y:S01]  /*6020*/  @P5 STG.E.U16 desc[UR18][R12.64], R52 ;  /* 0x000000340c005986 */ /* 0x0005e2000c101512 */
[----:B------:R-:W-:Y:S01]  /*6030*/  LEA.HI.X.SX32 R11, R2, R67, 0x1, P6 ;  /* 0x00000043020b7211 */ /* 0x000fe200030f0eff */
[----:B------:R-:W-:-:S02]  /*6040*/  IMAD R2, R3, 0x2, R16 ;  /* 0x0000000203027824 */ /* 0x000fc400078e0210 */
[----:B------:R3:W-:Y:S01]  /*6050*/  @P3 STG.E.U16 desc[UR18][R8.64], R53 ;  /* 0x0000003508003986 */ /* 0x0007e2000c101512 */
[----:B------:R-:W-:Y:S02]  /*6060*/  ISETP.LT.AND P3, PT, R6, UR9, !P0 ;  /* 0x0000000906007c0c */ /* 0x000fe4000c761270 */
[CC--:B------:R-:W-:Y:S02]  /*6070*/  LEA R6, P6, R16.reuse, R66.reuse, 0x1 ;  /* 0x0000004210067211 */ /* 0x0c0fe400078c08ff */
[----:B------:R-:W-:Y:S01]  /*6080*/  ISETP.LT.AND P2, PT, R7, UR9, !P0 ;  /* 0x0000000907007c0c */ /* 0x000fe2000c741270 */
[----:B0-----:R-:W-:Y:S01]  /*6090*/  IMAD R14, R3, 0x2, R2 ;  /* 0x00000002030e7824 */ /* 0x001fe200078e0202 */
[----:B------:R-:W-:Y:S02]  /*60a0*/  LEA.HI.X.SX32 R7, R16, R67, 0x1, P6 ;  /* 0x0000004310077211 */ /* 0x000fe400030f0eff */
[----:B--2---:R-:W-:Y:S01]  /*60b0*/  LEA R12, P6, R2, R66, 0x1 ;  /* 0x00000042020c7211 */ /* 0x004fe200078c08ff */
[----:B------:R0:W-:Y:S01]  /*60c0*/  @P4 STG.E.U16 desc[UR18][R10.64], R54 ;  /* 0x000000360a004986 */ /* 0x0001e2000c101512 */
[----:B------:R-:W-:-:S02]  /*60d0*/  ISETP.LT.AND P4, PT, R4, UR9, !P0 ;  /* 0x0000000904007c0c */ /* 0x000fc4000c781270 */
[-C--:B------:R-:W-:Y:S01]  /*60e0*/  LEA.HI.X.SX32 R13, R2, R67.reuse, 0x1, P6 ;  /* 0x00000043020d7211 */ /* 0x080fe200030f0eff */
[----:B------:R-:W-:Y:S01]  /*60f0*/  IMAD R2, R3, 0x2, R14 ;  /* 0x0000000203027824 */ /* 0x000fe200078e020e */
[CC--:B------:R-:W-:Y:S02]  /*6100*/  LEA R4, P6, R14.reuse, R66.reuse, 0x1 ;  /* 0x000000420e047211 */ /* 0x0c0fe400078c08ff */
[----:B------:R-:W-:Y:S02]  /*6110*/  ISETP.LT.AND P5, PT, R5, UR9, !P0 ;  /* 0x0000000905007c0c */ /* 0x000fe4000c7a1270 */
[----:B------:R-:W-:Y:S02]  /*6120*/  LEA.HI.X.SX32 R5, R14, R67, 0x1, P6 ;  /* 0x000000430e057211 */ /* 0x000fe400030f0eff */
[----:B---3--:R-:W-:Y:S01]  /*6130*/  LEA R8, P6, R2, R66, 0x1 ;  /* 0x0000004202087211 */ /* 0x008fe200078c08ff */
[----:B0-----:R-:W-:Y:S01]  /*6140*/  IMAD R10, R3, 0x2, R2 ;  /* 0x00000002030a7824 */ /* 0x001fe200078e0202 */
[----:B------:R-:W-:-:S02]  /*6150*/  PRMT R52, R52, 0x7632, R52 ;  /* 0x0000763234347816 */ /* 0x000fc40000000034 */
[----:B------:R-:W-:Y:S01]  /*6160*/  LEA.HI.X.SX32 R9, R2, R67, 0x1, P6 ;  /* 0x0000004302097211 */ /* 0x000fe200030f0eff */
[----:B------:R-:W-:Y:S01]  /*6170*/  IMAD R2, R3, 0x2, R10 ;  /* 0x0000000203027824 */ /* 0x000fe200078e020a */
[----:B------:R-:W-:Y:S01]  /*6180*/  PRMT R53, R53, 0x7632, R53 ;  /* 0x0000763235357816 */ /* 0x000fe20000000035 */
[----:B------:R0:W-:Y:S01]  /*6190*/  @P1 STG.E.U16 desc[UR18][R6.64], R55 ;  /* 0x0000003706001986 */ /* 0x0001e2000c101512 */
[----:B------:R-:W-:-:S03]  /*61a0*/  PRMT R54, R54, 0x7632, R54 ;  /* 0x0000763236367816 */ /* 0x000fc60000000036 */
[----:B------:R2:W-:Y:S01]  /*61b0*/  @P2 STG.E.U16 desc[UR18][R12.64], R52 ;  /* 0x000000340c002986 */ /* 0x0005e2000c101512 */
[----:B------:R-:W-:-:S03]  /*61c0*/  ISETP.LT.AND P1, PT, R96, UR9, !P0 ;  /* 0x0000000960007c0c */ /* 0x000fc6000c721270 */
[----:B------:R3:W-:Y:S01]  /*61d0*/  @P5 STG.E.U16 desc[UR18][R4.64], R53 ;  /* 0x0000003504005986 */ /* 0x0007e2000c101512 */
[----:B0-----:R-:W-:-:S03]  /*61e0*/  LEA R6, P6, R10, R66, 0x1 ;  /* 0x000000420a067211 */ /* 0x001fc600078c08ff */
[----:B------:R-:W-:Y:S01]  /*61f0*/  @P3 STG.E.U16 desc[UR18][R8.64], R54 ;  /* 0x0000003608003986 */ /* 0x000fe2000c101512 */
[C---:B--2---:R-:W-:Y:S01]  /*6200*/  IMAD R12, R3.reuse, 0x2, R2 ;  /* 0x00000002030c7824 */ /* 0x044fe200078e0202 */
[-C--:B------:R-:W-:Y:S02]  /*6210*/  LEA.HI.X.SX32 R7, R10, R67.reuse, 0x1, P6 ;  /* 0x000000430a077211 */ /* 0x080fe400030f0eff */
[CC--:B------:R-:W-:Y:S01]  /*6220*/  LEA R10, P3, R2.reuse, R66.reuse, 0x1 ;  /* 0x00000042020a7211 */ /* 0x0c0fe200078608ff */
[----:B------:R-:W-:Y:S01]  /*6230*/  IMAD R14, R3, 0x2, R12 ;  /* 0x00000002030e7824 */ /* 0x000fe200078e020c */
[----:B------:R-:W-:Y:S02]  /*6240*/  PRMT R55, R55, 0x7632, R55 ;  /* 0x0000763237377816 */ /* 0x000fe40000000037 */
[-C--:B------:R-:W-:Y:S01]  /*6250*/  LEA.HI.X.SX32 R11, R2, R67.reuse, 0x1, P3 ;  /* 0x00000043020b7211 */ /* 0x080fe200018f0eff */
[C---:B------:R-:W-:Y:S01]  /*6260*/  IMAD R2, R3.reuse, 0x2, R14 ;  /* 0x0000000203027824 */ /* 0x040fe200078e020e */
[----:B------:R-:W-:Y:S01]  /*6270*/  ISETP.LT.AND P2, PT, R100, UR9, !P0 ;  /* 0x0000000964007c0c */ /* 0x000fe2000c741270 */
[----:B------:R0:W-:Y:S02]  /*6280*/  @P4 STG.E.U16 desc[UR18][R6.64], R55 ;  /* 0x0000003706004986 */ /* 0x0001e4000c101512 */
[C---:B------:R-:W-:Y:S01]  /*6290*/  IMAD R16, R3.reuse, 0x2, R2 ;  /* 0x0000000203107824 */ /* 0x040fe200078e0202 */
[C---:B---3--:R-:W-:Y:S01]  /*62a0*/  LEA R4, P6, R12.reuse, R66, 0x1 ;  /* 0x000000420c047211 */ /* 0x048fe200078c08ff */
[----:B-1----:R-:W-:Y:S02]  /*62b0*/  @P1 STG.E.U16 desc[UR18][R10.64], R108 ;  /* 0x0000006c0a001986 */ /* 0x002fe4000c101512 */
[----:B------:R-:W-:Y:S01]  /*62c0*/  IMAD R18, R3, 0x2, R16 ;  /* 0x0000000203127824 */ /* 0x000fe200078e0210 */
[----:B------:R-:W-:-:S02]  /*62d0*/  LEA.HI.X.SX32 R5, R12, R67, 0x1, P6 ;  /* 0x000000430c057211 */ /* 0x000fc400030f0eff */
[----:B0-----:R-:W-:-:S04]  /*62e0*/  LEA R6, P1, R14, R66, 0x1 ;  /* 0x000000420e067211 */ /* 0x001fc800078208ff */
[----:B------:R-:W-:Y:S01]  /*62f0*/  LEA.HI.X.SX32 R7, R14, R67, 0x1, P1 ;  /* 0x000000430e077211 */ /* 0x000fe200008f0eff */
[----:B------:R-:W-:Y:S01]  /*6300*/  IMAD R14, R3, 0x2, R18 ;  /* 0x00000002030e7824 */ /* 0x000fe200078e0212 */
[----:B------:R0:W-:Y:S01]  /*6310*/  @P2 STG.E.U16 desc[UR18][R4.64], R109 ;  /* 0x0000006d04002986 */ /* 0x0001e2000c101512 */
[-C--:B------:R-:W-:Y:S02]  /*6320*/  LEA R8, P2, R2, R66.reuse, 0x1 ;  /* 0x0000004202087211 */ /* 0x080fe400078408ff */
[----:B------:R-:W-:Y:S02]  /*6330*/  ISETP.LT.AND P5, PT, R102, UR9, !P0 ;  /* 0x0000000966007c0c */ /* 0x000fe4000c7a1270 */
[----:B------:R-:W-:Y:S02]  /*6340*/  ISETP.LT.AND P4, PT, R103, UR9, !P0 ;  /* 0x0000000967007c0c */ /* 0x000fe4000c781270 */
[----:B------:R-:W-:Y:S02]  /*6350*/  ISETP.LT.AND P3, PT, R105, UR9, !P0 ;  /* 0x0000000969007c0c */ /* 0x000fe4000c761270 */
[----:B------:R-:W-:-:S02]  /*6360*/  LEA R12, P6, R16, R66, 0x1 ;  /* 0x00000042100c7211 */ /* 0x000fc400078c08ff */
[----:B0-----:R-:W-:Y:S02]  /*6370*/  LEA R4, P1, R14, R66, 0x1 ;  /* 0x000000420e047211 */ /* 0x001fe400078208ff */
[-C--:B------:R-:W-:Y:S02]  /*6380*/  LEA.HI.X.SX32 R9, R2, R67.reuse, 0x1, P2 ;  /* 0x0000004302097211 */ /* 0x080fe400010f0eff */
[----:B------:R-:W-:Y:S02]  /*6390*/  ISETP.LT.AND P2, PT, R106, UR9, !P0 ;  /* 0x000000096a007c0c */ /* 0x000fe4000c741270 */
[----:B------:R-:W-:Y:S02]  /*63a0*/  LEA.HI.X.SX32 R5, R14, R67, 0x1, P1 ;  /* 0x000000430e057211 */ /* 0x000fe400008f0eff */
[----:B------:R-:W-:Y:S02]  /*63b0*/  ISETP.LT.AND P1, PT, R107, UR9, !P0 ;  /* 0x000000096b007c0c */ /* 0x000fe4000c721270 */
[----:B------:R-:W-:-:S02]  /*63c0*/  ISETP.LT.AND P0, PT, R0, UR9, !P0 ;  /* 0x0000000900007c0c */ /* 0x000fc4000c701270 */
[-C--:B------:R-:W-:Y:S02]  /*63d0*/  LEA.HI.X.SX32 R13, R16, R67.reuse, 0x1, P6 ;  /* 0x00000043100d7211 */ /* 0x080fe400030f0eff */
[----:B------:R-:W-:Y:S01]  /*63e0*/  LEA R2, P6, R18, R66, 0x1 ;  /* 0x0000004212027211 */ /* 0x000fe200078c08ff */
[----:B------:R-:W-:Y:S01]  /*63f0*/  IMAD R10, R3, 0x2, R14 ;  /* 0x00000002030a7824 */ /* 0x000fe200078e020e */
[----:B------:R-:W-:Y:S02]  /*6400*/  PRMT R108, R108, 0x7632, R108 ;  /* 0x000076326c6c7816 */ /* 0x000fe4000000006c */
[----:B------:R-:W-:Y:S02]  /*6410*/  LEA.HI.X.SX32 R3, R18, R67, 0x1, P6 ;  /* 0x0000004312037211 */ /* 0x000fe400030f0eff */
[----:B------:R-:W-:Y:S01]  /*6420*/  PRMT R109, R109, 0x7632, R109 ;  /* 0x000076326d6d7816 */ /* 0x000fe2000000006d */
[----:B------:R0:W-:Y:S01]  /*6430*/  @P5 STG.E.U16 desc[UR18][R6.64], R110 ;  /* 0x0000006e06005986 */ /* 0x0001e2000c101512 */
[----:B------:R-:W-:-:S03]  /*6440*/  PRMT R0, R110, 0x7632, R0 ;  /* 0x000076326e007816 */ /* 0x000fc60000000000 */
[----:B------:R0:W-:Y:S01]  /*6450*/  @P4 STG.E.U16 desc[UR18][R8.64], R111 ;  /* 0x0000006f08004986 */ /* 0x0001e2000c101512 */
[----:B------:R-:W-:-:S03]  /*6460*/  LEA R66, P6, R10, R66, 0x1 ;  /* 0x000000420a427211 */ /* 0x000fc600078c08ff */
[----:B------:R0:W-:Y:S04]  /*6470*/  @P3 STG.E.U16 desc[UR18][R12.64], R108 ;  /* 0x0000006c0c003986 */ /* 0x0001e8000c101512 */
[----:B------:R0:W-:Y:S01]  /*6480*/  @P2 STG.E.U16 desc[UR18][R2.64], R109 ;  /* 0x0000006d02002986 */ /* 0x0001e2000c101512 */
[----:B------:R-:W-:-:S03]  /*6490*/  LEA.HI.X.SX32 R67, R10, R67, 0x1, P6 ;  /* 0x000000430a437211 */ /* 0x000fc600030f0eff */
[----:B------:R0:W-:Y:S01]  /*64a0*/  @P1 STG.E.U16 desc[UR18][R4.64], R0 ;  /* 0x0000000004001986 */ /* 0x0001e2000c101512 */
[----:B------:R-:W-:Y:S05]  /*64b0*/  @!P0 EXIT ;  /* 0x000000000000894d */ /* 0x000fea0003800000 */
[----:B------:R-:W-:-:S05]  /*64c0*/  PRMT R33, R111, 0x7632, R33 ;  /* 0x000076326f217816 */ /* 0x000fca0000000021 */
[----:B------:R-:W-:Y:S01]  /*64d0*/  STG.E.U16 desc[UR18][R66.64], R33 ;  /* 0x0000002142007986 */ /* 0x000fe2000c101512 */
[----:B------:R-:W-:Y:S05]  /*64e0*/  EXIT ;  /* 0x000000000000794d */ /* 0x000fea0003800000 */
.L_x_2:
[----:B------:R-:W-:-:S00]  /*64f0*/  BRA `(.L_x_2) ;  /* 0xfffffffc00fc7947 */ /* 0x000fc0000383ffff */
[----:B------:R-:W-:-:S00]  /*6500*/  NOP ;  /* 0x0000000000007918 */ /* 0x000fc00000000000 */
[----:B------:R-:W-:-:S00]  /*6510*/  NOP ;  /* 0x0000000000007918 */ /* 0x000fc00000000000 */
[----:B------:R-:W-:-:S00]  /*6520*/  NOP ;  /* 0x0000000000007918 */ /* 0x000fc00000000000 */
[----:B------:R-:W-:-:S00]  /*6530*/  NOP ;  /* 0x0000000000007918 */ /* 0x000fc00000000000 */
[----:B------:R-:W-:-:S00]  /*6540*/  NOP ;  /* 0x0000000000007918 */ /* 0x000fc00000000000 */
[----:B------:R-:W-:-:S00]  /*6550*/  NOP ;  /* 0x0000000000007918 */ /* 0x000fc00000000000 */
[----:B------:R-:W-:-:S00]  /*6560*/  NOP ;  /* 0x0000000000007918 */ /* 0x000fc00000000000 */
[----:B------:R-:W-:-:S00]  /*6570*/  NOP ;  /* 0x0000000000007918 */ /* 0x000fc00000000000 */
.L_x_3:


//--------------------- .nv.shared.matmul_kernel  --------------------------
	.section	.nv.shared.matmul_kernel,"aw",@nobits
	.sectionflags	@""
	.align	16
	.zero		1024


//--------------------- .nv.shared.reserved.0     --------------------------
	.section	.nv.shared.reserved.0,"aw",@nobits
	.weak		__nv_reservedSMEM_offset_0_alias
	.size		__nv_reservedSMEM_offset_0_alias, 0, 0
	.other		__nv_reservedSMEM_offset_0_alias,@"STO_CUDA_RESERVED_SHARED STV_DEFAULT"
__nv_reservedSMEM_offset_0_alias:
	.zero		0


//--------------------- .nv.constant0.matmul_kernel --------------------------
	.section	.nv.constant0.matmul_kernel,"a",@progbits
	.sectionflags	@""
	.align	4
.nv.constant0.matmul_kernel:
	.zero		608


//--------------------- SYMBOLS --------------------------

	.type		.nv.reservedSmem.offset0,@object
	.size		.nv.reservedSmem.offset0,0x4
